//
// Generated by NVIDIA NVVM Compiler
//
// Compiler Build ID: CL-36424714
// Cuda compilation tools, release 13.0, V13.0.88
// Based on NVVM 20.0.0
//

.version 9.0
.target sm_100
.address_size 64

.func  (.param .b32 func_retval0) _Z14additionDeviceff
(
	.param .b32 _Z14additionDeviceff_param_0,
	.param .b32 _Z14additionDeviceff_param_1
)
;
.func  (.param .b32 func_retval0) _Z14multiplyDeviceff
(
	.param .b32 _Z14multiplyDeviceff_param_0,
	.param .b32 _Z14multiplyDeviceff_param_1
)
;
.func  (.param .b32 func_retval0) _Z20retainPositiveDeviceff
(
	.param .b32 _Z20retainPositiveDeviceff_param_0,
	.param .b32 _Z20retainPositiveDeviceff_param_1
)
;
.func  (.param .b32 func_retval0) _Z18updateWeightDeviceff
(
	.param .b32 _Z18updateWeightDeviceff_param_0,
	.param .b32 _Z18updateWeightDeviceff_param_1
)
;
// _ZZ17matrixMultiKernelPfS_S_iiiE3s_A has been demoted
// _ZZ17matrixMultiKernelPfS_S_iiiE3s_B has been demoted
// _ZZ16transpose_kernelPfS_iiE9s_blkData has been demoted
.const .align 8 .u64 h_addition = _Z14additionDeviceff;
.const .align 8 .u64 h_multiply = _Z14multiplyDeviceff;
.const .align 8 .u64 h_retain_positive = _Z20retainPositiveDeviceff;
.const .align 8 .u64 h_update_weight = _Z18updateWeightDeviceff;

.func  (.param .b32 func_retval0) _Z14additionDeviceff(
	.param .b32 _Z14additionDeviceff_param_0,
	.param .b32 _Z14additionDeviceff_param_1
)
{
	.reg .b32 	%f<4>;

	ld.param.f32 	%f1, [_Z14additionDeviceff_param_0];
	ld.param.f32 	%f2, [_Z14additionDeviceff_param_1];
	add.f32 	%f3, %f1, %f2;
	st.param.f32 	[func_retval0], %f3;
	ret;

}
.func  (.param .b32 func_retval0) _Z14multiplyDeviceff(
	.param .b32 _Z14multiplyDeviceff_param_0,
	.param .b32 _Z14multiplyDeviceff_param_1
)
{
	.reg .b32 	%f<4>;

	ld.param.f32 	%f1, [_Z14multiplyDeviceff_param_0];
	ld.param.f32 	%f2, [_Z14multiplyDeviceff_param_1];
	mul.f32 	%f3, %f1, %f2;
	st.param.f32 	[func_retval0], %f3;
	ret;

}
.func  (.param .b32 func_retval0) _Z20retainPositiveDeviceff(
	.param .b32 _Z20retainPositiveDeviceff_param_0,
	.param .b32 _Z20retainPositiveDeviceff_param_1
)
{
	.reg .pred 	%p<2>;
	.reg .b32 	%f<4>;

	ld.param.f32 	%f1, [_Z20retainPositiveDeviceff_param_0];
	ld.param.f32 	%f2, [_Z20retainPositiveDeviceff_param_1];
	setp.gt.f32 	%p1, %f2, 0f00000000;
	selp.f32 	%f3, %f1, 0f00000000, %p1;
	st.param.f32 	[func_retval0], %f3;
	ret;

}
.func  (.param .b32 func_retval0) _Z18updateWeightDeviceff(
	.param .b32 _Z18updateWeightDeviceff_param_0,
	.param .b32 _Z18updateWeightDeviceff_param_1
)
{
	.reg .b32 	%f<4>;
	.reg .b64 	%fd<4>;

	ld.param.f32 	%f1, [_Z18updateWeightDeviceff_param_0];
	ld.param.f32 	%f2, [_Z18updateWeightDeviceff_param_1];
	cvt.f64.f32 	%fd1, %f1;
	cvt.f64.f32 	%fd2, %f2;
	fma.rn.f64 	%fd3, %fd2, 0dBF0A36E2EB1C432D, %fd1;
	cvt.rn.f32.f64 	%f3, %fd3;
	st.param.f32 	[func_retval0], %f3;
	ret;

}
	// .globl	_Z13softmaxKernelPfS_ii
.visible .entry _Z13softmaxKernelPfS_ii(
	.param .u64 .ptr .align 1 _Z13softmaxKernelPfS_ii_param_0,
	.param .u64 .ptr .align 1 _Z13softmaxKernelPfS_ii_param_1,
	.param .u32 _Z13softmaxKernelPfS_ii_param_2,
	.param .u32 _Z13softmaxKernelPfS_ii_param_3
)
{
	.reg .pred 	%p<58>;
	.reg .b32 	%r<99>;
	.reg .b32 	%f<308>;
	.reg .b64 	%rd<56>;

	ld.param.u64 	%rd16, [_Z13softmaxKernelPfS_ii_param_0];
	ld.param.u64 	%rd17, [_Z13softmaxKernelPfS_ii_param_1];
	ld.param.u32 	%r64, [_Z13softmaxKernelPfS_ii_param_2];
	ld.param.u32 	%r63, [_Z13softmaxKernelPfS_ii_param_3];
	cvta.to.global.u64 	%rd1, %rd17;
	mov.u32 	%r65, %ntid.x;
	mov.u32 	%r66, %ctaid.x;
	mov.u32 	%r67, %tid.x;
	mad.lo.s32 	%r1, %r65, %r66, %r67;
	setp.ge.s32 	%p1, %r1, %r64;
	@%p1 bra 	$L__BB4_41;
	cvta.to.global.u64 	%rd2, %rd16;
	mul.lo.s32 	%r2, %r63, %r1;
	mul.wide.s32 	%rd18, %r2, 4;
	add.s64 	%rd3, %rd2, %rd18;
	ld.global.f32 	%f297, [%rd3];
	setp.lt.s32 	%p2, %r63, 2;
	@%p2 bra 	$L__BB4_15;
	add.s32 	%r3, %r63, -1;
	add.s32 	%r69, %r63, -2;
	and.b32  	%r4, %r3, 15;
	setp.lt.u32 	%p3, %r69, 15;
	mov.b32 	%r79, 1;
	@%p3 bra 	$L__BB4_6;
	and.b32  	%r71, %r3, -16;
	neg.s32 	%r84, %r71;
	add.s64 	%rd20, %rd18, %rd2;
	add.s64 	%rd53, %rd20, 32;
	mov.b32 	%r83, 0;
$L__BB4_4:
	.pragma "nounroll";
	ld.global.f32 	%f29, [%rd53+-28];
	setp.ge.f32 	%p4, %f297, %f29;
	selp.f32 	%f30, %f297, %f29, %p4;
	ld.global.f32 	%f31, [%rd53+-24];
	setp.ge.f32 	%p5, %f30, %f31;
	selp.f32 	%f32, %f30, %f31, %p5;
	ld.global.f32 	%f33, [%rd53+-20];
	setp.ge.f32 	%p6, %f32, %f33;
	selp.f32 	%f34, %f32, %f33, %p6;
	ld.global.f32 	%f35, [%rd53+-16];
	setp.ge.f32 	%p7, %f34, %f35;
	selp.f32 	%f36, %f34, %f35, %p7;
	ld.global.f32 	%f37, [%rd53+-12];
	setp.ge.f32 	%p8, %f36, %f37;
	selp.f32 	%f38, %f36, %f37, %p8;
	ld.global.f32 	%f39, [%rd53+-8];
	setp.ge.f32 	%p9, %f38, %f39;
	selp.f32 	%f40, %f38, %f39, %p9;
	ld.global.f32 	%f41, [%rd53+-4];
	setp.ge.f32 	%p10, %f40, %f41;
	selp.f32 	%f42, %f40, %f41, %p10;
	ld.global.f32 	%f43, [%rd53];
	setp.ge.f32 	%p11, %f42, %f43;
	selp.f32 	%f44, %f42, %f43, %p11;
	ld.global.f32 	%f45, [%rd53+4];
	setp.ge.f32 	%p12, %f44, %f45;
	selp.f32 	%f46, %f44, %f45, %p12;
	ld.global.f32 	%f47, [%rd53+8];
	setp.ge.f32 	%p13, %f46, %f47;
	selp.f32 	%f48, %f46, %f47, %p13;
	ld.global.f32 	%f49, [%rd53+12];
	setp.ge.f32 	%p14, %f48, %f49;
	selp.f32 	%f50, %f48, %f49, %p14;
	ld.global.f32 	%f51, [%rd53+16];
	setp.ge.f32 	%p15, %f50, %f51;
	selp.f32 	%f52, %f50, %f51, %p15;
	ld.global.f32 	%f53, [%rd53+20];
	setp.ge.f32 	%p16, %f52, %f53;
	selp.f32 	%f54, %f52, %f53, %p16;
	ld.global.f32 	%f55, [%rd53+24];
	setp.ge.f32 	%p17, %f54, %f55;
	selp.f32 	%f56, %f54, %f55, %p17;
	ld.global.f32 	%f57, [%rd53+28];
	setp.ge.f32 	%p18, %f56, %f57;
	selp.f32 	%f58, %f56, %f57, %p18;
	ld.global.f32 	%f59, [%rd53+32];
	setp.ge.f32 	%p19, %f58, %f59;
	selp.f32 	%f297, %f58, %f59, %p19;
	add.s32 	%r84, %r84, 16;
	add.s32 	%r83, %r83, 16;
	add.s64 	%rd53, %rd53, 64;
	setp.eq.s32 	%p20, %r84, 0;
	@%p20 bra 	$L__BB4_5;
	bra.uni 	$L__BB4_4;
$L__BB4_5:
	add.s32 	%r79, %r83, 1;
$L__BB4_6:
	setp.eq.s32 	%p21, %r4, 0;
	@%p21 bra 	$L__BB4_15;
	and.b32  	%r8, %r3, 7;
	setp.lt.u32 	%p22, %r4, 8;
	@%p22 bra 	$L__BB4_9;
	mul.wide.s32 	%rd21, %r79, 4;
	add.s64 	%rd22, %rd3, %rd21;
	ld.global.f32 	%f61, [%rd22];
	setp.ge.f32 	%p23, %f297, %f61;
	selp.f32 	%f62, %f297, %f61, %p23;
	ld.global.f32 	%f63, [%rd22+4];
	setp.ge.f32 	%p24, %f62, %f63;
	selp.f32 	%f64, %f62, %f63, %p24;
	ld.global.f32 	%f65, [%rd22+8];
	setp.ge.f32 	%p25, %f64, %f65;
	selp.f32 	%f66, %f64, %f65, %p25;
	ld.global.f32 	%f67, [%rd22+12];
	setp.ge.f32 	%p26, %f66, %f67;
	selp.f32 	%f68, %f66, %f67, %p26;
	ld.global.f32 	%f69, [%rd22+16];
	setp.ge.f32 	%p27, %f68, %f69;
	selp.f32 	%f70, %f68, %f69, %p27;
	ld.global.f32 	%f71, [%rd22+20];
	setp.ge.f32 	%p28, %f70, %f71;
	selp.f32 	%f72, %f70, %f71, %p28;
	ld.global.f32 	%f73, [%rd22+24];
	setp.ge.f32 	%p29, %f72, %f73;
	selp.f32 	%f74, %f72, %f73, %p29;
	ld.global.f32 	%f75, [%rd22+28];
	setp.ge.f32 	%p30, %f74, %f75;
	selp.f32 	%f297, %f74, %f75, %p30;
	add.s32 	%r79, %r79, 8;
$L__BB4_9:
	setp.eq.s32 	%p31, %r8, 0;
	@%p31 bra 	$L__BB4_15;
	and.b32  	%r11, %r3, 3;
	setp.lt.u32 	%p32, %r8, 4;
	@%p32 bra 	$L__BB4_12;
	mul.wide.s32 	%rd23, %r79, 4;
	add.s64 	%rd24, %rd3, %rd23;
	ld.global.f32 	%f77, [%rd24];
	setp.ge.f32 	%p33, %f297, %f77;
	selp.f32 	%f78, %f297, %f77, %p33;
	ld.global.f32 	%f79, [%rd24+4];
	setp.ge.f32 	%p34, %f78, %f79;
	selp.f32 	%f80, %f78, %f79, %p34;
	ld.global.f32 	%f81, [%rd24+8];
	setp.ge.f32 	%p35, %f80, %f81;
	selp.f32 	%f82, %f80, %f81, %p35;
	ld.global.f32 	%f83, [%rd24+12];
	setp.ge.f32 	%p36, %f82, %f83;
	selp.f32 	%f297, %f82, %f83, %p36;
	add.s32 	%r79, %r79, 4;
$L__BB4_12:
	setp.eq.s32 	%p37, %r11, 0;
	@%p37 bra 	$L__BB4_15;
	neg.s32 	%r81, %r11;
$L__BB4_14:
	.pragma "nounroll";
	mul.wide.s32 	%rd26, %r79, 4;
	add.s64 	%rd27, %rd3, %rd26;
	ld.global.f32 	%f84, [%rd27];
	setp.ge.f32 	%p38, %f297, %f84;
	selp.f32 	%f297, %f297, %f84, %p38;
	add.s32 	%r79, %r79, 1;
	add.s32 	%r81, %r81, 1;
	setp.ne.s32 	%p39, %r81, 0;
	@%p39 bra 	$L__BB4_14;
$L__BB4_15:
	setp.lt.s32 	%p40, %r63, 1;
	mov.f32 	%f306, 0f00000000;
	@%p40 bra 	$L__BB4_28;
	and.b32  	%r19, %r63, 15;
	setp.lt.u32 	%p41, %r63, 16;
	mov.f32 	%f306, 0f00000000;
	mov.b32 	%r85, 0;
	@%p41 bra 	$L__BB4_19;
	and.b32  	%r85, %r63, 2147483632;
	add.s64 	%rd6, %rd1, 32;
	neg.s32 	%r90, %r85;
	add.s64 	%rd29, %rd18, %rd2;
	add.s64 	%rd55, %rd29, 32;
	mov.f32 	%f306, 0f00000000;
	mov.u32 	%r91, %r2;
$L__BB4_18:
	.pragma "nounroll";
	mul.wide.s32 	%rd30, %r91, 4;
	add.s64 	%rd31, %rd6, %rd30;
	ld.global.f32 	%f89, [%rd55+-32];
	sub.f32 	%f90, %f89, %f297;
	mul.f32 	%f91, %f90, 0f3FB8AA3B;
	ex2.approx.f32 	%f92, %f91;
	st.global.f32 	[%rd31+-32], %f92;
	add.f32 	%f93, %f306, %f92;
	ld.global.f32 	%f94, [%rd55+-28];
	sub.f32 	%f95, %f94, %f297;
	mul.f32 	%f96, %f95, 0f3FB8AA3B;
	ex2.approx.f32 	%f97, %f96;
	st.global.f32 	[%rd31+-28], %f97;
	add.f32 	%f98, %f93, %f97;
	ld.global.f32 	%f99, [%rd55+-24];
	sub.f32 	%f100, %f99, %f297;
	mul.f32 	%f101, %f100, 0f3FB8AA3B;
	ex2.approx.f32 	%f102, %f101;
	st.global.f32 	[%rd31+-24], %f102;
	add.f32 	%f103, %f98, %f102;
	ld.global.f32 	%f104, [%rd55+-20];
	sub.f32 	%f105, %f104, %f297;
	mul.f32 	%f106, %f105, 0f3FB8AA3B;
	ex2.approx.f32 	%f107, %f106;
	st.global.f32 	[%rd31+-20], %f107;
	add.f32 	%f108, %f103, %f107;
	ld.global.f32 	%f109, [%rd55+-16];
	sub.f32 	%f110, %f109, %f297;
	mul.f32 	%f111, %f110, 0f3FB8AA3B;
	ex2.approx.f32 	%f112, %f111;
	st.global.f32 	[%rd31+-16], %f112;
	add.f32 	%f113, %f108, %f112;
	ld.global.f32 	%f114, [%rd55+-12];
	sub.f32 	%f115, %f114, %f297;
	mul.f32 	%f116, %f115, 0f3FB8AA3B;
	ex2.approx.f32 	%f117, %f116;
	st.global.f32 	[%rd31+-12], %f117;
	add.f32 	%f118, %f113, %f117;
	ld.global.f32 	%f119, [%rd55+-8];
	sub.f32 	%f120, %f119, %f297;
	mul.f32 	%f121, %f120, 0f3FB8AA3B;
	ex2.approx.f32 	%f122, %f121;
	st.global.f32 	[%rd31+-8], %f122;
	add.f32 	%f123, %f118, %f122;
	ld.global.f32 	%f124, [%rd55+-4];
	sub.f32 	%f125, %f124, %f297;
	mul.f32 	%f126, %f125, 0f3FB8AA3B;
	ex2.approx.f32 	%f127, %f126;
	st.global.f32 	[%rd31+-4], %f127;
	add.f32 	%f128, %f123, %f127;
	ld.global.f32 	%f129, [%rd55];
	sub.f32 	%f130, %f129, %f297;
	mul.f32 	%f131, %f130, 0f3FB8AA3B;
	ex2.approx.f32 	%f132, %f131;
	st.global.f32 	[%rd31], %f132;
	add.f32 	%f133, %f128, %f132;
	ld.global.f32 	%f134, [%rd55+4];
	sub.f32 	%f135, %f134, %f297;
	mul.f32 	%f136, %f135, 0f3FB8AA3B;
	ex2.approx.f32 	%f137, %f136;
	st.global.f32 	[%rd31+4], %f137;
	add.f32 	%f138, %f133, %f137;
	ld.global.f32 	%f139, [%rd55+8];
	sub.f32 	%f140, %f139, %f297;
	mul.f32 	%f141, %f140, 0f3FB8AA3B;
	ex2.approx.f32 	%f142, %f141;
	st.global.f32 	[%rd31+8], %f142;
	add.f32 	%f143, %f138, %f142;
	ld.global.f32 	%f144, [%rd55+12];
	sub.f32 	%f145, %f144, %f297;
	mul.f32 	%f146, %f145, 0f3FB8AA3B;
	ex2.approx.f32 	%f147, %f146;
	st.global.f32 	[%rd31+12], %f147;
	add.f32 	%f148, %f143, %f147;
	ld.global.f32 	%f149, [%rd55+16];
	sub.f32 	%f150, %f149, %f297;
	mul.f32 	%f151, %f150, 0f3FB8AA3B;
	ex2.approx.f32 	%f152, %f151;
	st.global.f32 	[%rd31+16], %f152;
	add.f32 	%f153, %f148, %f152;
	ld.global.f32 	%f154, [%rd55+20];
	sub.f32 	%f155, %f154, %f297;
	mul.f32 	%f156, %f155, 0f3FB8AA3B;
	ex2.approx.f32 	%f157, %f156;
	st.global.f32 	[%rd31+20], %f157;
	add.f32 	%f158, %f153, %f157;
	ld.global.f32 	%f159, [%rd55+24];
	sub.f32 	%f160, %f159, %f297;
	mul.f32 	%f161, %f160, 0f3FB8AA3B;
	ex2.approx.f32 	%f162, %f161;
	st.global.f32 	[%rd31+24], %f162;
	add.f32 	%f163, %f158, %f162;
	ld.global.f32 	%f164, [%rd55+28];
	sub.f32 	%f165, %f164, %f297;
	mul.f32 	%f166, %f165, 0f3FB8AA3B;
	ex2.approx.f32 	%f167, %f166;
	st.global.f32 	[%rd31+28], %f167;
	add.f32 	%f306, %f163, %f167;
	add.s32 	%r91, %r91, 16;
	add.s32 	%r90, %r90, 16;
	add.s64 	%rd55, %rd55, 64;
	setp.eq.s32 	%p42, %r90, 0;
	@%p42 bra 	$L__BB4_19;
	bra.uni 	$L__BB4_18;
$L__BB4_19:
	setp.eq.s32 	%p43, %r19, 0;
	@%p43 bra 	$L__BB4_28;
	and.b32  	%r27, %r63, 7;
	setp.lt.u32 	%p44, %r19, 8;
	@%p44 bra 	$L__BB4_22;
	add.s32 	%r73, %r85, %r2;
	mul.wide.u32 	%rd32, %r85, 4;
	add.s64 	%rd33, %rd3, %rd32;
	ld.global.f32 	%f169, [%rd33];
	sub.f32 	%f170, %f169, %f297;
	mul.f32 	%f171, %f170, 0f3FB8AA3B;
	ex2.approx.f32 	%f172, %f171;
	mul.wide.s32 	%rd34, %r73, 4;
	add.s64 	%rd35, %rd1, %rd34;
	st.global.f32 	[%rd35], %f172;
	add.f32 	%f173, %f306, %f172;
	ld.global.f32 	%f174, [%rd33+4];
	sub.f32 	%f175, %f174, %f297;
	mul.f32 	%f176, %f175, 0f3FB8AA3B;
	ex2.approx.f32 	%f177, %f176;
	st.global.f32 	[%rd35+4], %f177;
	add.f32 	%f178, %f173, %f177;
	ld.global.f32 	%f179, [%rd33+8];
	sub.f32 	%f180, %f179, %f297;
	mul.f32 	%f181, %f180, 0f3FB8AA3B;
	ex2.approx.f32 	%f182, %f181;
	st.global.f32 	[%rd35+8], %f182;
	add.f32 	%f183, %f178, %f182;
	ld.global.f32 	%f184, [%rd33+12];
	sub.f32 	%f185, %f184, %f297;
	mul.f32 	%f186, %f185, 0f3FB8AA3B;
	ex2.approx.f32 	%f187, %f186;
	st.global.f32 	[%rd35+12], %f187;
	add.f32 	%f188, %f183, %f187;
	ld.global.f32 	%f189, [%rd33+16];
	sub.f32 	%f190, %f189, %f297;
	mul.f32 	%f191, %f190, 0f3FB8AA3B;
	ex2.approx.f32 	%f192, %f191;
	st.global.f32 	[%rd35+16], %f192;
	add.f32 	%f193, %f188, %f192;
	ld.global.f32 	%f194, [%rd33+20];
	sub.f32 	%f195, %f194, %f297;
	mul.f32 	%f196, %f195, 0f3FB8AA3B;
	ex2.approx.f32 	%f197, %f196;
	st.global.f32 	[%rd35+20], %f197;
	add.f32 	%f198, %f193, %f197;
	ld.global.f32 	%f199, [%rd33+24];
	sub.f32 	%f200, %f199, %f297;
	mul.f32 	%f201, %f200, 0f3FB8AA3B;
	ex2.approx.f32 	%f202, %f201;
	st.global.f32 	[%rd35+24], %f202;
	add.f32 	%f203, %f198, %f202;
	ld.global.f32 	%f204, [%rd33+28];
	sub.f32 	%f205, %f204, %f297;
	mul.f32 	%f206, %f205, 0f3FB8AA3B;
	ex2.approx.f32 	%f207, %f206;
	st.global.f32 	[%rd35+28], %f207;
	add.f32 	%f306, %f203, %f207;
	add.s32 	%r85, %r85, 8;
$L__BB4_22:
	setp.eq.s32 	%p45, %r27, 0;
	@%p45 bra 	$L__BB4_28;
	and.b32  	%r30, %r63, 3;
	setp.lt.u32 	%p46, %r27, 4;
	@%p46 bra 	$L__BB4_25;
	add.s32 	%r74, %r85, %r2;
	mul.wide.u32 	%rd36, %r85, 4;
	add.s64 	%rd37, %rd3, %rd36;
	ld.global.f32 	%f209, [%rd37];
	sub.f32 	%f210, %f209, %f297;
	mul.f32 	%f211, %f210, 0f3FB8AA3B;
	ex2.approx.f32 	%f212, %f211;
	mul.wide.s32 	%rd38, %r74, 4;
	add.s64 	%rd39, %rd1, %rd38;
	st.global.f32 	[%rd39], %f212;
	add.f32 	%f213, %f306, %f212;
	ld.global.f32 	%f214, [%rd37+4];
	sub.f32 	%f215, %f214, %f297;
	mul.f32 	%f216, %f215, 0f3FB8AA3B;
	ex2.approx.f32 	%f217, %f216;
	st.global.f32 	[%rd39+4], %f217;
	add.f32 	%f218, %f213, %f217;
	ld.global.f32 	%f219, [%rd37+8];
	sub.f32 	%f220, %f219, %f297;
	mul.f32 	%f221, %f220, 0f3FB8AA3B;
	ex2.approx.f32 	%f222, %f221;
	st.global.f32 	[%rd39+8], %f222;
	add.f32 	%f223, %f218, %f222;
	ld.global.f32 	%f224, [%rd37+12];
	sub.f32 	%f225, %f224, %f297;
	mul.f32 	%f226, %f225, 0f3FB8AA3B;
	ex2.approx.f32 	%f227, %f226;
	st.global.f32 	[%rd39+12], %f227;
	add.f32 	%f306, %f223, %f227;
	add.s32 	%r85, %r85, 4;
$L__BB4_25:
	setp.eq.s32 	%p47, %r30, 0;
	@%p47 bra 	$L__BB4_28;
	mul.wide.u32 	%rd41, %r85, 4;
	add.s64 	%rd42, %rd18, %rd41;
	add.s64 	%rd54, %rd2, %rd42;
	add.s32 	%r89, %r85, %r2;
	neg.s32 	%r88, %r30;
$L__BB4_27:
	.pragma "nounroll";
	mul.wide.s32 	%rd43, %r89, 4;
	add.s64 	%rd44, %rd1, %rd43;
	ld.global.f32 	%f228, [%rd54];
	sub.f32 	%f229, %f228, %f297;
	mul.f32 	%f230, %f229, 0f3FB8AA3B;
	ex2.approx.f32 	%f231, %f230;
	st.global.f32 	[%rd44], %f231;
	add.f32 	%f306, %f306, %f231;
	add.s64 	%rd54, %rd54, 4;
	add.s32 	%r89, %r89, 1;
	add.s32 	%r88, %r88, 1;
	setp.ne.s32 	%p48, %r88, 0;
	@%p48 bra 	$L__BB4_27;
$L__BB4_28:
	setp.lt.s32 	%p49, %r63, 1;
	@%p49 bra 	$L__BB4_41;
	and.b32  	%r39, %r63, 15;
	setp.lt.u32 	%p50, %r63, 16;
	mov.b32 	%r94, 0;
	@%p50 bra 	$L__BB4_32;
	and.b32  	%r94, %r63, 2147483632;
	neg.s32 	%r93, %r94;
	add.s64 	%rd13, %rd1, 32;
	mov.u32 	%r92, %r2;
$L__BB4_31:
	.pragma "nounroll";
	mul.wide.s32 	%rd45, %r92, 4;
	add.s64 	%rd46, %rd13, %rd45;
	ld.global.f32 	%f232, [%rd46+-32];
	div.rn.f32 	%f233, %f232, %f306;
	st.global.f32 	[%rd46+-32], %f233;
	ld.global.f32 	%f234, [%rd46+-28];
	div.rn.f32 	%f235, %f234, %f306;
	st.global.f32 	[%rd46+-28], %f235;
	ld.global.f32 	%f236, [%rd46+-24];
	div.rn.f32 	%f237, %f236, %f306;
	st.global.f32 	[%rd46+-24], %f237;
	ld.global.f32 	%f238, [%rd46+-20];
	div.rn.f32 	%f239, %f238, %f306;
	st.global.f32 	[%rd46+-20], %f239;
	ld.global.f32 	%f240, [%rd46+-16];
	div.rn.f32 	%f241, %f240, %f306;
	st.global.f32 	[%rd46+-16], %f241;
	ld.global.f32 	%f242, [%rd46+-12];
	div.rn.f32 	%f243, %f242, %f306;
	st.global.f32 	[%rd46+-12], %f243;
	ld.global.f32 	%f244, [%rd46+-8];
	div.rn.f32 	%f245, %f244, %f306;
	st.global.f32 	[%rd46+-8], %f245;
	ld.global.f32 	%f246, [%rd46+-4];
	div.rn.f32 	%f247, %f246, %f306;
	st.global.f32 	[%rd46+-4], %f247;
	ld.global.f32 	%f248, [%rd46];
	div.rn.f32 	%f249, %f248, %f306;
	st.global.f32 	[%rd46], %f249;
	ld.global.f32 	%f250, [%rd46+4];
	div.rn.f32 	%f251, %f250, %f306;
	st.global.f32 	[%rd46+4], %f251;
	ld.global.f32 	%f252, [%rd46+8];
	div.rn.f32 	%f253, %f252, %f306;
	st.global.f32 	[%rd46+8], %f253;
	ld.global.f32 	%f254, [%rd46+12];
	div.rn.f32 	%f255, %f254, %f306;
	st.global.f32 	[%rd46+12], %f255;
	ld.global.f32 	%f256, [%rd46+16];
	div.rn.f32 	%f257, %f256, %f306;
	st.global.f32 	[%rd46+16], %f257;
	ld.global.f32 	%f258, [%rd46+20];
	div.rn.f32 	%f259, %f258, %f306;
	st.global.f32 	[%rd46+20], %f259;
	ld.global.f32 	%f260, [%rd46+24];
	div.rn.f32 	%f261, %f260, %f306;
	st.global.f32 	[%rd46+24], %f261;
	ld.global.f32 	%f262, [%rd46+28];
	div.rn.f32 	%f263, %f262, %f306;
	st.global.f32 	[%rd46+28], %f263;
	add.s32 	%r93, %r93, 16;
	add.s32 	%r92, %r92, 16;
	setp.ne.s32 	%p51, %r93, 0;
	@%p51 bra 	$L__BB4_31;
$L__BB4_32:
	setp.eq.s32 	%p52, %r39, 0;
	@%p52 bra 	$L__BB4_41;
	and.b32  	%r51, %r63, 7;
	setp.lt.u32 	%p53, %r39, 8;
	@%p53 bra 	$L__BB4_35;
	add.s32 	%r76, %r94, %r2;
	mul.wide.s32 	%rd47, %r76, 4;
	add.s64 	%rd48, %rd1, %rd47;
	ld.global.f32 	%f264, [%rd48];
	div.rn.f32 	%f265, %f264, %f306;
	st.global.f32 	[%rd48], %f265;
	ld.global.f32 	%f266, [%rd48+4];
	div.rn.f32 	%f267, %f266, %f306;
	st.global.f32 	[%rd48+4], %f267;
	ld.global.f32 	%f268, [%rd48+8];
	div.rn.f32 	%f269, %f268, %f306;
	st.global.f32 	[%rd48+8], %f269;
	ld.global.f32 	%f270, [%rd48+12];
	div.rn.f32 	%f271, %f270, %f306;
	st.global.f32 	[%rd48+12], %f271;
	ld.global.f32 	%f272, [%rd48+16];
	div.rn.f32 	%f273, %f272, %f306;
	st.global.f32 	[%rd48+16], %f273;
	ld.global.f32 	%f274, [%rd48+20];
	div.rn.f32 	%f275, %f274, %f306;
	st.global.f32 	[%rd48+20], %f275;
	ld.global.f32 	%f276, [%rd48+24];
	div.rn.f32 	%f277, %f276, %f306;
	st.global.f32 	[%rd48+24], %f277;
	ld.global.f32 	%f278, [%rd48+28];
	div.rn.f32 	%f279, %f278, %f306;
	st.global.f32 	[%rd48+28], %f279;
	add.s32 	%r94, %r94, 8;
$L__BB4_35:
	setp.eq.s32 	%p54, %r51, 0;
	@%p54 bra 	$L__BB4_41;
	and.b32  	%r54, %r63, 3;
	setp.lt.u32 	%p55, %r51, 4;
	@%p55 bra 	$L__BB4_38;
	add.s32 	%r77, %r94, %r2;
	mul.wide.s32 	%rd49, %r77, 4;
	add.s64 	%rd50, %rd1, %rd49;
	ld.global.f32 	%f280, [%rd50];
	div.rn.f32 	%f281, %f280, %f306;
	st.global.f32 	[%rd50], %f281;
	ld.global.f32 	%f282, [%rd50+4];
	div.rn.f32 	%f283, %f282, %f306;
	st.global.f32 	[%rd50+4], %f283;
	ld.global.f32 	%f284, [%rd50+8];
	div.rn.f32 	%f285, %f284, %f306;
	st.global.f32 	[%rd50+8], %f285;
	ld.global.f32 	%f286, [%rd50+12];
	div.rn.f32 	%f287, %f286, %f306;
	st.global.f32 	[%rd50+12], %f287;
	add.s32 	%r94, %r94, 4;
$L__BB4_38:
	setp.eq.s32 	%p56, %r54, 0;
	@%p56 bra 	$L__BB4_41;
	add.s32 	%r98, %r94, %r2;
	neg.s32 	%r97, %r54;
$L__BB4_40:
	.pragma "nounroll";
	mul.wide.s32 	%rd51, %r98, 4;
	add.s64 	%rd52, %rd1, %rd51;
	ld.global.f32 	%f288, [%rd52];
	div.rn.f32 	%f289, %f288, %f306;
	st.global.f32 	[%rd52], %f289;
	add.s32 	%r98, %r98, 1;
	add.s32 	%r97, %r97, 1;
	setp.ne.s32 	%p57, %r97, 0;
	@%p57 bra 	$L__BB4_40;
$L__BB4_41:
	ret;

}
	// .globl	_Z17matrixMultiKernelPfS_S_iii
.visible .entry _Z17matrixMultiKernelPfS_S_iii(
	.param .u64 .ptr .align 1 _Z17matrixMultiKernelPfS_S_iii_param_0,
	.param .u64 .ptr .align 1 _Z17matrixMultiKernelPfS_S_iii_param_1,
	.param .u64 .ptr .align 1 _Z17matrixMultiKernelPfS_S_iii_param_2,
	.param .u32 _Z17matrixMultiKernelPfS_S_iii_param_3,
	.param .u32 _Z17matrixMultiKernelPfS_S_iii_param_4,
	.param .u32 _Z17matrixMultiKernelPfS_S_iii_param_5
)
{
	.reg .pred 	%p<12>;
	.reg .b32 	%r<42>;
	.reg .b32 	%f<111>;
	.reg .b64 	%rd<13>;
	// demoted variable
	.shared .align 4 .b8 _ZZ17matrixMultiKernelPfS_S_iiiE3s_A[4096];
	// demoted variable
	.shared .align 4 .b8 _ZZ17matrixMultiKernelPfS_S_iiiE3s_B[4096];
	ld.param.u64 	%rd4, [_Z17matrixMultiKernelPfS_S_iii_param_0];
	ld.param.u64 	%rd5, [_Z17matrixMultiKernelPfS_S_iii_param_1];
	ld.param.u64 	%rd6, [_Z17matrixMultiKernelPfS_S_iii_param_2];
	ld.param.u32 	%r23, [_Z17matrixMultiKernelPfS_S_iii_param_3];
	ld.param.u32 	%r24, [_Z17matrixMultiKernelPfS_S_iii_param_4];
	ld.param.u32 	%r25, [_Z17matrixMultiKernelPfS_S_iii_param_5];
	mov.u32 	%r26, %ctaid.y;
	mov.u32 	%r27, %ntid.y;
	mov.u32 	%r39, %tid.y;
	mad.lo.s32 	%r2, %r26, %r27, %r39;
	mov.u32 	%r28, %ctaid.x;
	mov.u32 	%r29, %ntid.x;
	mov.u32 	%r37, %tid.x;
	mad.lo.s32 	%r4, %r28, %r29, %r37;
	setp.lt.s32 	%p1, %r24, 1;
	mov.f32 	%f110, 0f00000000;
	@%p1 bra 	$L__BB5_7;
	add.s32 	%r30, %r24, 31;
	shr.u32 	%r31, %r30, 5;
	shl.b32 	%r32, %r39, 7;
	mov.u32 	%r33, _ZZ17matrixMultiKernelPfS_S_iiiE3s_A;
	add.s32 	%r5, %r33, %r32;
	shl.b32 	%r34, %r37, 2;
	add.s32 	%r6, %r5, %r34;
	mov.u32 	%r35, _ZZ17matrixMultiKernelPfS_S_iiiE3s_B;
	add.s32 	%r8, %r35, %r34;
	add.s32 	%r7, %r8, %r32;
	neg.s32 	%r41, %r31;
	mad.lo.s32 	%r40, %r39, %r25, %r4;
	shl.b32 	%r11, %r25, 5;
	mad.lo.s32 	%r38, %r24, %r2, %r37;
	cvta.to.global.u64 	%rd1, %rd4;
	cvta.to.global.u64 	%rd2, %rd5;
	mov.f32 	%f110, 0f00000000;
$L__BB5_2:
	setp.ge.s32 	%p2, %r2, %r23;
	mul.wide.s32 	%rd7, %r38, 4;
	add.s64 	%rd3, %rd1, %rd7;
	setp.ge.s32 	%p3, %r37, %r24;
	mov.f32 	%f108, 0f00000000;
	or.pred  	%p4, %p2, %p3;
	@%p4 bra 	$L__BB5_4;
	ld.global.f32 	%f108, [%rd3];
$L__BB5_4:
	setp.ge.s32 	%p5, %r4, %r25;
	st.shared.f32 	[%r6], %f108;
	setp.ge.s32 	%p6, %r39, %r24;
	mov.f32 	%f109, 0f00000000;
	or.pred  	%p7, %p5, %p6;
	@%p7 bra 	$L__BB5_6;
	mul.wide.s32 	%rd8, %r40, 4;
	add.s64 	%rd9, %rd2, %rd8;
	ld.global.f32 	%f109, [%rd9];
$L__BB5_6:
	st.shared.f32 	[%r7], %f109;
	bar.sync 	0;
	ld.shared.f32 	%f12, [%r5];
	ld.shared.f32 	%f13, [%r8];
	fma.rn.f32 	%f14, %f12, %f13, %f110;
	ld.shared.f32 	%f15, [%r5+4];
	ld.shared.f32 	%f16, [%r8+128];
	fma.rn.f32 	%f17, %f15, %f16, %f14;
	ld.shared.f32 	%f18, [%r5+8];
	ld.shared.f32 	%f19, [%r8+256];
	fma.rn.f32 	%f20, %f18, %f19, %f17;
	ld.shared.f32 	%f21, [%r5+12];
	ld.shared.f32 	%f22, [%r8+384];
	fma.rn.f32 	%f23, %f21, %f22, %f20;
	ld.shared.f32 	%f24, [%r5+16];
	ld.shared.f32 	%f25, [%r8+512];
	fma.rn.f32 	%f26, %f24, %f25, %f23;
	ld.shared.f32 	%f27, [%r5+20];
	ld.shared.f32 	%f28, [%r8+640];
	fma.rn.f32 	%f29, %f27, %f28, %f26;
	ld.shared.f32 	%f30, [%r5+24];
	ld.shared.f32 	%f31, [%r8+768];
	fma.rn.f32 	%f32, %f30, %f31, %f29;
	ld.shared.f32 	%f33, [%r5+28];
	ld.shared.f32 	%f34, [%r8+896];
	fma.rn.f32 	%f35, %f33, %f34, %f32;
	ld.shared.f32 	%f36, [%r5+32];
	ld.shared.f32 	%f37, [%r8+1024];
	fma.rn.f32 	%f38, %f36, %f37, %f35;
	ld.shared.f32 	%f39, [%r5+36];
	ld.shared.f32 	%f40, [%r8+1152];
	fma.rn.f32 	%f41, %f39, %f40, %f38;
	ld.shared.f32 	%f42, [%r5+40];
	ld.shared.f32 	%f43, [%r8+1280];
	fma.rn.f32 	%f44, %f42, %f43, %f41;
	ld.shared.f32 	%f45, [%r5+44];
	ld.shared.f32 	%f46, [%r8+1408];
	fma.rn.f32 	%f47, %f45, %f46, %f44;
	ld.shared.f32 	%f48, [%r5+48];
	ld.shared.f32 	%f49, [%r8+1536];
	fma.rn.f32 	%f50, %f48, %f49, %f47;
	ld.shared.f32 	%f51, [%r5+52];
	ld.shared.f32 	%f52, [%r8+1664];
	fma.rn.f32 	%f53, %f51, %f52, %f50;
	ld.shared.f32 	%f54, [%r5+56];
	ld.shared.f32 	%f55, [%r8+1792];
	fma.rn.f32 	%f56, %f54, %f55, %f53;
	ld.shared.f32 	%f57, [%r5+60];
	ld.shared.f32 	%f58, [%r8+1920];
	fma.rn.f32 	%f59, %f57, %f58, %f56;
	ld.shared.f32 	%f60, [%r5+64];
	ld.shared.f32 	%f61, [%r8+2048];
	fma.rn.f32 	%f62, %f60, %f61, %f59;
	ld.shared.f32 	%f63, [%r5+68];
	ld.shared.f32 	%f64, [%r8+2176];
	fma.rn.f32 	%f65, %f63, %f64, %f62;
	ld.shared.f32 	%f66, [%r5+72];
	ld.shared.f32 	%f67, [%r8+2304];
	fma.rn.f32 	%f68, %f66, %f67, %f65;
	ld.shared.f32 	%f69, [%r5+76];
	ld.shared.f32 	%f70, [%r8+2432];
	fma.rn.f32 	%f71, %f69, %f70, %f68;
	ld.shared.f32 	%f72, [%r5+80];
	ld.shared.f32 	%f73, [%r8+2560];
	fma.rn.f32 	%f74, %f72, %f73, %f71;
	ld.shared.f32 	%f75, [%r5+84];
	ld.shared.f32 	%f76, [%r8+2688];
	fma.rn.f32 	%f77, %f75, %f76, %f74;
	ld.shared.f32 	%f78, [%r5+88];
	ld.shared.f32 	%f79, [%r8+2816];
	fma.rn.f32 	%f80, %f78, %f79, %f77;
	ld.shared.f32 	%f81, [%r5+92];
	ld.shared.f32 	%f82, [%r8+2944];
	fma.rn.f32 	%f83, %f81, %f82, %f80;
	ld.shared.f32 	%f84, [%r5+96];
	ld.shared.f32 	%f85, [%r8+3072];
	fma.rn.f32 	%f86, %f84, %f85, %f83;
	ld.shared.f32 	%f87, [%r5+100];
	ld.shared.f32 	%f88, [%r8+3200];
	fma.rn.f32 	%f89, %f87, %f88, %f86;
	ld.shared.f32 	%f90, [%r5+104];
	ld.shared.f32 	%f91, [%r8+3328];
	fma.rn.f32 	%f92, %f90, %f91, %f89;
	ld.shared.f32 	%f93, [%r5+108];
	ld.shared.f32 	%f94, [%r8+3456];
	fma.rn.f32 	%f95, %f93, %f94, %f92;
	ld.shared.f32 	%f96, [%r5+112];
	ld.shared.f32 	%f97, [%r8+3584];
	fma.rn.f32 	%f98, %f96, %f97, %f95;
	ld.shared.f32 	%f99, [%r5+116];
	ld.shared.f32 	%f100, [%r8+3712];
	fma.rn.f32 	%f101, %f99, %f100, %f98;
	ld.shared.f32 	%f102, [%r5+120];
	ld.shared.f32 	%f103, [%r8+3840];
	fma.rn.f32 	%f104, %f102, %f103, %f101;
	ld.shared.f32 	%f105, [%r5+124];
	ld.shared.f32 	%f106, [%r8+3968];
	fma.rn.f32 	%f110, %f105, %f106, %f104;
	bar.sync 	0;
	add.s32 	%r41, %r41, 1;
	setp.ne.s32 	%p8, %r41, 0;
	add.s32 	%r40, %r40, %r11;
	add.s32 	%r39, %r39, 32;
	add.s32 	%r38, %r38, 32;
	add.s32 	%r37, %r37, 32;
	@%p8 bra 	$L__BB5_2;
$L__BB5_7:
	setp.ge.s32 	%p9, %r2, %r23;
	setp.ge.s32 	%p10, %r4, %r25;
	or.pred  	%p11, %p9, %p10;
	@%p11 bra 	$L__BB5_9;
	mad.lo.s32 	%r36, %r25, %r2, %r4;
	cvta.to.global.u64 	%rd10, %rd6;
	mul.wide.s32 	%rd11, %r36, 4;
	add.s64 	%rd12, %rd10, %rd11;
	st.global.f32 	[%rd12], %f110;
$L__BB5_9:
	ret;

}
	// .globl	_Z18updateWeightKernelPfS_iif
.visible .entry _Z18updateWeightKernelPfS_iif(
	.param .u64 .ptr .align 1 _Z18updateWeightKernelPfS_iif_param_0,
	.param .u64 .ptr .align 1 _Z18updateWeightKernelPfS_iif_param_1,
	.param .u32 _Z18updateWeightKernelPfS_iif_param_2,
	.param .u32 _Z18updateWeightKernelPfS_iif_param_3,
	.param .f32 _Z18updateWeightKernelPfS_iif_param_4
)
{
	.reg .pred 	%p<4>;
	.reg .b32 	%r<12>;
	.reg .b32 	%f<6>;
	.reg .b64 	%rd<8>;

	ld.param.u64 	%rd1, [_Z18updateWeightKernelPfS_iif_param_0];
	ld.param.u64 	%rd2, [_Z18updateWeightKernelPfS_iif_param_1];
	ld.param.u32 	%r2, [_Z18updateWeightKernelPfS_iif_param_2];
	ld.param.u32 	%r3, [_Z18updateWeightKernelPfS_iif_param_3];
	ld.param.f32 	%f1, [_Z18updateWeightKernelPfS_iif_param_4];
	mov.u32 	%r4, %ctaid.y;
	mov.u32 	%r5, %ntid.y;
	mov.u32 	%r6, %tid.y;
	mad.lo.s32 	%r7, %r4, %r5, %r6;
	mov.u32 	%r8, %ctaid.x;
	mov.u32 	%r9, %ntid.x;
	mov.u32 	%r10, %tid.x;
	mad.lo.s32 	%r11, %r8, %r9, %r10;
	mad.lo.s32 	%r1, %r3, %r7, %r11;
	setp.ge.s32 	%p1, %r7, %r2;
	setp.ge.s32 	%p2, %r11, %r3;
	or.pred  	%p3, %p1, %p2;
	@%p3 bra 	$L__BB6_2;
	cvta.to.global.u64 	%rd3, %rd2;
	cvta.to.global.u64 	%rd4, %rd1;
	mul.wide.s32 	%rd5, %r1, 4;
	add.s64 	%rd6, %rd3, %rd5;
	ld.global.f32 	%f2, [%rd6];
	mul.f32 	%f3, %f1, %f2;
	add.s64 	%rd7, %rd4, %rd5;
	ld.global.f32 	%f4, [%rd7];
	sub.f32 	%f5, %f4, %f3;
	st.global.f32 	[%rd7], %f5;
$L__BB6_2:
	ret;

}
	// .globl	_Z16transpose_kernelPfS_ii
.visible .entry _Z16transpose_kernelPfS_ii(
	.param .u64 .ptr .align 1 _Z16transpose_kernelPfS_ii_param_0,
	.param .u64 .ptr .align 1 _Z16transpose_kernelPfS_ii_param_1,
	.param .u32 _Z16transpose_kernelPfS_ii_param_2,
	.param .u32 _Z16transpose_kernelPfS_ii_param_3
)
{
	.reg .pred 	%p<7>;
	.reg .b32 	%r<19>;
	.reg .b32 	%f<3>;
	.reg .b64 	%rd<9>;
	// demoted variable
	.shared .align 4 .b8 _ZZ16transpose_kernelPfS_iiE9s_blkData[4224];
	ld.param.u64 	%rd1, [_Z16transpose_kernelPfS_ii_param_0];
	ld.param.u64 	%rd2, [_Z16transpose_kernelPfS_ii_param_1];
	ld.param.u32 	%r4, [_Z16transpose_kernelPfS_ii_param_2];
	ld.param.u32 	%r6, [_Z16transpose_kernelPfS_ii_param_3];
	mov.u32 	%r7, %ctaid.x;
	mov.u32 	%r8, %ntid.x;
	mov.u32 	%r9, %tid.x;
	mad.lo.s32 	%r1, %r7, %r8, %r9;
	mov.u32 	%r10, %ctaid.y;
	mov.u32 	%r11, %ntid.y;
	mov.u32 	%r12, %tid.y;
	mad.lo.s32 	%r13, %r10, %r11, %r12;
	setp.ge.s32 	%p1, %r1, %r4;
	setp.ge.s32 	%p2, %r13, %r6;
	mov.u32 	%r14, _ZZ16transpose_kernelPfS_iiE9s_blkData;
	mad.lo.s32 	%r15, %r9, 132, %r14;
	shl.b32 	%r16, %r12, 2;
	add.s32 	%r3, %r15, %r16;
	or.pred  	%p3, %p1, %p2;
	@%p3 bra 	$L__BB7_2;
	cvta.to.global.u64 	%rd3, %rd1;
	mad.lo.s32 	%r17, %r6, %r1, %r13;
	mul.wide.s32 	%rd4, %r17, 4;
	add.s64 	%rd5, %rd3, %rd4;
	ld.global.f32 	%f1, [%rd5];
	st.shared.f32 	[%r3], %f1;
$L__BB7_2:
	setp.ge.s32 	%p4, %r13, %r6;
	setp.ge.s32 	%p5, %r1, %r4;
	bar.sync 	0;
	or.pred  	%p6, %p5, %p4;
	@%p6 bra 	$L__BB7_4;
	ld.shared.f32 	%f2, [%r3];
	mad.lo.s32 	%r18, %r4, %r13, %r1;
	cvta.to.global.u64 	%rd6, %rd2;
	mul.wide.s32 	%rd7, %r18, 4;
	add.s64 	%rd8, %rd6, %rd7;
	st.global.f32 	[%rd8], %f2;
$L__BB7_4:
	ret;

}
	// .globl	_Z21computeGradBiasKernelPfS_ii
.visible .entry _Z21computeGradBiasKernelPfS_ii(
	.param .u64 .ptr .align 1 _Z21computeGradBiasKernelPfS_ii_param_0,
	.param .u64 .ptr .align 1 _Z21computeGradBiasKernelPfS_ii_param_1,
	.param .u32 _Z21computeGradBiasKernelPfS_ii_param_2,
	.param .u32 _Z21computeGradBiasKernelPfS_ii_param_3
)
{
	.reg .pred 	%p<4>;
	.reg .b32 	%r<11>;
	.reg .b32 	%f<3>;
	.reg .b64 	%rd<9>;

	ld.param.u64 	%rd1, [_Z21computeGradBiasKernelPfS_ii_param_0];
	ld.param.u64 	%rd2, [_Z21computeGradBiasKernelPfS_ii_param_1];
	ld.param.u32 	%r4, [_Z21computeGradBiasKernelPfS_ii_param_2];
	ld.param.u32 	%r3, [_Z21computeGradBiasKernelPfS_ii_param_3];
	mov.u32 	%r5, %ntid.x;
	mov.u32 	%r6, %ctaid.x;
	mul.lo.s32 	%r7, %r5, %r6;
	mov.u32 	%r8, %tid.x;
	add.s32 	%r1, %r7, %r8;
	mov.u32 	%r9, %tid.y;
	add.s32 	%r2, %r7, %r9;
	setp.ge.s32 	%p1, %r2, %r4;
	setp.ge.s32 	%p2, %r1, %r3;
	or.pred  	%p3, %p1, %p2;
	@%p3 bra 	$L__BB8_2;
	cvta.to.global.u64 	%rd3, %rd2;
	cvta.to.global.u64 	%rd4, %rd1;
	mad.lo.s32 	%r10, %r3, %r1, %r2;
	mul.wide.s32 	%rd5, %r10, 4;
	add.s64 	%rd6, %rd3, %rd5;
	ld.global.f32 	%f1, [%rd6];
	mul.wide.s32 	%rd7, %r1, 4;
	add.s64 	%rd8, %rd4, %rd7;
	atom.global.add.f32 	%f2, [%rd8], %f1;
$L__BB8_2:
	ret;

}
	// .globl	_Z10reluKernelPfS_i
.visible .entry _Z10reluKernelPfS_i(
	.param .u64 .ptr .align 1 _Z10reluKernelPfS_i_param_0,
	.param .u64 .ptr .align 1 _Z10reluKernelPfS_i_param_1,
	.param .u32 _Z10reluKernelPfS_i_param_2
)
{
	.reg .pred 	%p<2>;
	.reg .b32 	%r<6>;
	.reg .b32 	%f<3>;
	.reg .b64 	%rd<8>;

	ld.param.u64 	%rd1, [_Z10reluKernelPfS_i_param_0];
	ld.param.u64 	%rd2, [_Z10reluKernelPfS_i_param_1];
	ld.param.u32 	%r2, [_Z10reluKernelPfS_i_param_2];
	mov.u32 	%r3, %ctaid.x;
	mov.u32 	%r4, %ntid.x;
	mov.u32 	%r5, %tid.x;
	mad.lo.s32 	%r1, %r3, %r4, %r5;
	setp.ge.s32 	%p1, %r1, %r2;
	@%p1 bra 	$L__BB9_2;
	cvta.to.global.u64 	%rd3, %rd2;
	cvta.to.global.u64 	%rd4, %rd1;
	mul.wide.s32 	%rd5, %r1, 4;
	add.s64 	%rd6, %rd4, %rd5;
	ld.global.f32 	%f1, [%rd6];
	max.f32 	%f2, %f1, 0f00000000;
	add.s64 	%rd7, %rd3, %rd5;
	st.global.f32 	[%rd7], %f2;
$L__BB9_2:
	ret;

}
	// .globl	_Z12binaryKernelPfS_S_iii
.visible .entry _Z12binaryKernelPfS_S_iii(
	.param .u64 .ptr .align 1 _Z12binaryKernelPfS_S_iii_param_0,
	.param .u64 .ptr .align 1 _Z12binaryKernelPfS_S_iii_param_1,
	.param .u64 .ptr .align 1 _Z12binaryKernelPfS_S_iii_param_2,
	.param .u32 _Z12binaryKernelPfS_S_iii_param_3,
	.param .u32 _Z12binaryKernelPfS_S_iii_param_4,
	.param .u32 _Z12binaryKernelPfS_S_iii_param_5
)
{
	.reg .pred 	%p<9>;
	.reg .b32 	%r<13>;
	.reg .b32 	%f<5>;
	.reg .b64 	%rd<18>;

	ld.param.u64 	%rd7, [_Z12binaryKernelPfS_S_iii_param_0];
	ld.param.u64 	%rd8, [_Z12binaryKernelPfS_S_iii_param_1];
	ld.param.u64 	%rd9, [_Z12binaryKernelPfS_S_iii_param_2];
	ld.param.u32 	%r5, [_Z12binaryKernelPfS_S_iii_param_3];
	ld.param.u32 	%r3, [_Z12binaryKernelPfS_S_iii_param_4];
	ld.param.u32 	%r4, [_Z12binaryKernelPfS_S_iii_param_5];
	mov.u32 	%r6, %ntid.y;
	mov.u32 	%r7, %ctaid.y;
	mov.u32 	%r8, %tid.y;
	mad.lo.s32 	%r1, %r6, %r7, %r8;
	mov.u32 	%r9, %ntid.x;
	mov.u32 	%r10, %ctaid.x;
	mov.u32 	%r11, %tid.x;
	mad.lo.s32 	%r2, %r9, %r10, %r11;
	setp.ge.s32 	%p1, %r1, %r5;
	setp.ge.s32 	%p2, %r2, %r3;
	or.pred  	%p3, %p1, %p2;
	@%p3 bra 	$L__BB10_12;
	setp.gt.s32 	%p4, %r4, 1;
	@%p4 bra 	$L__BB10_5;
	setp.eq.s32 	%p7, %r4, 0;
	@%p7 bra 	$L__BB10_8;
	setp.eq.s32 	%p8, %r4, 1;
	@%p8 bra 	$L__BB10_4;
	bra.uni 	$L__BB10_10;
$L__BB10_4:
	ld.const.u64 	%rd17, [h_multiply];
	bra.uni 	$L__BB10_11;
$L__BB10_5:
	setp.eq.s32 	%p5, %r4, 2;
	@%p5 bra 	$L__BB10_9;
	setp.eq.s32 	%p6, %r4, 3;
	@%p6 bra 	$L__BB10_7;
	bra.uni 	$L__BB10_10;
$L__BB10_7:
	ld.const.u64 	%rd17, [h_update_weight];
	bra.uni 	$L__BB10_11;
$L__BB10_8:
	ld.const.u64 	%rd17, [h_addition];
	bra.uni 	$L__BB10_11;
$L__BB10_9:
	ld.const.u64 	%rd17, [h_retain_positive];
	bra.uni 	$L__BB10_11;
$L__BB10_10:
	ld.const.u64 	%rd17, [h_addition];
$L__BB10_11:
	mad.lo.s32 	%r12, %r3, %r1, %r2;
	cvta.to.global.u64 	%rd10, %rd7;
	mul.wide.s32 	%rd11, %r12, 4;
	add.s64 	%rd12, %rd10, %rd11;
	ld.global.f32 	%f1, [%rd12];
	cvta.to.global.u64 	%rd13, %rd8;
	add.s64 	%rd14, %rd13, %rd11;
	ld.global.f32 	%f2, [%rd14];
	{ // callseq 0, 0
	.param .b32 param0;
	st.param.f32 	[param0], %f1;
	.param .b32 param1;
	st.param.f32 	[param1], %f2;
	.param .b32 retval0;
	prototype_0 : .callprototype (.param .b32 _) _ (.param .b32 _, .param .b32 _);
	call (retval0), 
	%rd17, 
	(
	param0, 
	param1
	)
	, prototype_0;
	ld.param.f32 	%f3, [retval0];
	} // callseq 0
	cvta.to.global.u64 	%rd15, %rd9;
	add.s64 	%rd16, %rd15, %rd11;
	st.global.f32 	[%rd16], %f3;
$L__BB10_12:
	ret;

}


// ===== COMPILED SASS (sm_100) =====

	.target	sm_100

	.elftype	@"ET_EXEC"


//--------------------- .note.nv.tkinfo           --------------------------
	.section	.note.nv.tkinfo,"",@"SHT_NOTE"
	.sectionflags	@"SHF_NOTE_NV_TKINFO"
	.tkinfo
        /*0018*/ 	.word	0x00000002
        /*0030*/ 	.string	""
        /*0030*/ 	.string	"ptxas"
        /*0030*/ 	.string	"Cuda compilation tools, release 13.0, V13.0.88"
        /*0030*/ 	.string	"Build cuda_13.0.r13.0/compiler.36424714_0"
        /*0030*/ 	.string	"-arch sm_100 -m 64 "



//--------------------- .note.nv.cuinfo           --------------------------
	.section	.note.nv.cuinfo,"",@"SHT_NOTE"
	.sectionflags	@"SHF_NOTE_NV_CUINFO"
        /*0018*/ 	.short	0x0002
        /*001a*/ 	.short	0x0064
        /*001c*/ 	.short	0x0082
	.zero		2


//--------------------- .nv.info                  --------------------------
	.section	.nv.info,"",@"SHT_CUDA_INFO"
	.align	4


	//----- nvinfo : EIATTR_REGCOUNT
	.align		4
        /*0000*/ 	.byte	0x04, 0x2f
        /*0002*/ 	.short	(.L_5 - .L_4)
	.align		4
.L_4:
        /*0004*/ 	.word	index@(_Z18updateWeightKernelPfS_iif)
        /*0008*/ 	.word	0x0000000a


	//----- nvinfo : EIATTR_FRAME_SIZE
	.align		4
.L_5:
        /*000c*/ 	.byte	0x04, 0x11
        /*000e*/ 	.short	(.L_7 - .L_6)
	.align		4
.L_6:
        /*0010*/ 	.word	index@(_Z18updateWeightKernelPfS_iif)
        /*0014*/ 	.word	0x00000000


	//----- nvinfo : EIATTR_REGCOUNT
	.align		4
.L_7:
        /*0018*/ 	.byte	0x04, 0x2f
        /*001a*/ 	.short	(.L_9 - .L_8)
	.align		4
.L_8:
        /*001c*/ 	.word	index@(_Z13softmaxKernelPfS_ii)
        /*0020*/ 	.word	0x00000020


	//----- nvinfo : EIATTR_FRAME_SIZE
	.align		4
.L_9:
        /*0024*/ 	.byte	0x04, 0x11
        /*0026*/ 	.short	(.L_11 - .L_10)
	.align		4
.L_10:
        /*0028*/ 	.word	index@($__internal_0_$__cuda_sm3x_div_rn_noftz_f32_slowpath)
        /*002c*/ 	.word	0x00000000


	//----- nvinfo : EIATTR_FRAME_SIZE
	.align		4
.L_11:
        /*0030*/ 	.byte	0x04, 0x11
        /*0032*/ 	.short	(.L_13 - .L_12)
	.align		4
.L_12:
        /*0034*/ 	.word	index@(_Z13softmaxKernelPfS_ii)
        /*0038*/ 	.word	0x00000000


	//----- nvinfo : EIATTR_REGCOUNT
	.align		4
.L_13:
        /*003c*/ 	.byte	0x04, 0x2f
        /*003e*/ 	.short	(.L_15 - .L_14)
	.align		4
.L_14:
        /*0040*/ 	.word	index@(_Z21computeGradBiasKernelPfS_ii)
        /*0044*/ 	.word	0x0000000a


	//----- nvinfo : EIATTR_FRAME_SIZE
	.align		4
.L_15:
        /*0048*/ 	.byte	0x04, 0x11
        /*004a*/ 	.short	(.L_17 - .L_16)
	.align		4
.L_16:
        /*004c*/ 	.word	index@(_Z21computeGradBiasKernelPfS_ii)
        /*0050*/ 	.word	0x00000000


	//----- nvinfo : EIATTR_REGCOUNT
	.align		4
.L_17:
        /*0054*/ 	.byte	0x04, 0x2f
        /*0056*/ 	.short	(.L_19 - .L_18)
	.align		4
.L_18:
        /*0058*/ 	.word	index@(_Z17matrixMultiKernelPfS_S_iii)
        /*005c*/ 	.word	0x00000020


	//----- nvinfo : EIATTR_FRAME_SIZE
	.align		4
.L_19:
        /*0060*/ 	.byte	0x04, 0x11
        /*0062*/ 	.short	(.L_21 - .L_20)
	.align		4
.L_20:
        /*0064*/ 	.word	index@(_Z17matrixMultiKernelPfS_S_iii)
        /*0068*/ 	.word	0x00000000


	//----- nvinfo : EIATTR_REGCOUNT
	.align		4
.L_21:
        /*006c*/ 	.byte	0x04, 0x2f
        /*006e*/ 	.short	(.L_23 - .L_22)
	.align		4
.L_22:
        /*0070*/ 	.word	index@(_Z10reluKernelPfS_i)
        /*0074*/ 	.word	0x0000000a


	//----- nvinfo : EIATTR_FRAME_SIZE
	.align		4
.L_23:
        /*0078*/ 	.byte	0x04, 0x11
        /*007a*/ 	.short	(.L_25 - .L_24)
	.align		4
.L_24:
        /*007c*/ 	.word	index@(_Z10reluKernelPfS_i)
        /*0080*/ 	.word	0x00000000


	//----- nvinfo : EIATTR_REGCOUNT
	.align		4
.L_25:
        /*0084*/ 	.byte	0x04, 0x2f
        /*0086*/ 	.short	(.L_27 - .L_26)
	.align		4
.L_26:
        /*0088*/ 	.word	index@(_Z16transpose_kernelPfS_ii)
        /*008c*/ 	.word	0x0000000c


	//----- nvinfo : EIATTR_FRAME_SIZE
	.align		4
.L_27:
        /*0090*/ 	.byte	0x04, 0x11
        /*0092*/ 	.short	(.L_29 - .L_28)
	.align		4
.L_28:
        /*0094*/ 	.word	index@(_Z16transpose_kernelPfS_ii)
        /*0098*/ 	.word	0x00000000


	//----- nvinfo : EIATTR_REGCOUNT
	.align		4
.L_29:
        /*009c*/ 	.byte	0x04, 0x2f
        /*009e*/ 	.short	(.L_31 - .L_30)
	.align		4
.L_30:
        /*00a0*/ 	.word	index@(_Z12binaryKernelPfS_S_iii)
        /*00a4*/ 	.word	0x00000018


	//----- nvinfo : EIATTR_FRAME_SIZE
	.align		4
.L_31:
        /*00a8*/ 	.byte	0x04, 0x11
        /*00aa*/ 	.short	(.L_33 - .L_32)
	.align		4
.L_32:
        /*00ac*/ 	.word	index@($_Z12binaryKernelPfS_S_iii$_Z20retainPositiveDeviceff)
        /*00b0*/ 	.word	0x00000008


	//----- nvinfo : EIATTR_FRAME_SIZE
	.align		4
.L_33:
        /*00b4*/ 	.byte	0x04, 0x11
        /*00b6*/ 	.short	(.L_35 - .L_34)
	.align		4
.L_34:
        /*00b8*/ 	.word	index@($_Z12binaryKernelPfS_S_iii$_Z18updateWeightDeviceff)
        /*00bc*/ 	.word	0x00000008


	//----- nvinfo : EIATTR_FRAME_SIZE
	.align		4
.L_35:
        /*00c0*/ 	.byte	0x04, 0x11
        /*00c2*/ 	.short	(.L_37 - .L_36)
	.align		4
.L_36:
        /*00c4*/ 	.word	index@($_Z12binaryKernelPfS_S_iii$_Z14multiplyDeviceff)
        /*00c8*/ 	.word	0x00000008


	//----- nvinfo : EIATTR_FRAME_SIZE
	.align		4
.L_37:
        /*00cc*/ 	.byte	0x04, 0x11
        /*00ce*/ 	.short	(.L_39 - .L_38)
	.align		4
.L_38:
        /*00d0*/ 	.word	index@($_Z12binaryKernelPfS_S_iii$_Z14additionDeviceff)
        /*00d4*/ 	.word	0x00000008


	//----- nvinfo : EIATTR_FRAME_SIZE
	.align		4
.L_39:
        /*00d8*/ 	.byte	0x04, 0x11
        /*00da*/ 	.short	(.L_41 - .L_40)
	.align		4
.L_40:
        /*00dc*/ 	.word	index@(_Z12binaryKernelPfS_S_iii)
        /*00e0*/ 	.word	0x00000008


	//----- nvinfo : EIATTR_MIN_STACK_SIZE
	.align		4
.L_41:
        /*00e4*/ 	.byte	0x04, 0x12
        /*00e6*/ 	.short	(.L_43 - .L_42)
	.align		4
.L_42:
        /*00e8*/ 	.word	index@(_Z12binaryKernelPfS_S_iii)
        /*00ec*/ 	.word	0x00000008


	//----- nvinfo : EIATTR_MIN_STACK_SIZE
	.align		4
.L_43:
        /*00f0*/ 	.byte	0x04, 0x12
        /*00f2*/ 	.short	(.L_45 - .L_44)
	.align		4
.L_44:
        /*00f4*/ 	.word	index@(_Z16transpose_kernelPfS_ii)
        /*00f8*/ 	.word	0x00000000


	//----- nvinfo : EIATTR_MIN_STACK_SIZE
	.align		4
.L_45:
        /*00fc*/ 	.byte	0x04, 0x12
        /*00fe*/ 	.short	(.L_47 - .L_46)
	.align		4
.L_46:
        /*0100*/ 	.word	index@(_Z10reluKernelPfS_i)
        /*0104*/ 	.word	0x00000000


	//----- nvinfo : EIATTR_MIN_STACK_SIZE
	.align		4
.L_47:
        /*0108*/ 	.byte	0x04, 0x12
        /*010a*/ 	.short	(.L_49 - .L_48)
	.align		4
.L_48:
        /*010c*/ 	.word	index@(_Z17matrixMultiKernelPfS_S_iii)
        /*0110*/ 	.word	0x00000000


	//----- nvinfo : EIATTR_MIN_STACK_SIZE
	.align		4
.L_49:
        /*0114*/ 	.byte	0x04, 0x12
        /*0116*/ 	.short	(.L_51 - .L_50)
	.align		4
.L_50:
        /*0118*/ 	.word	index@(_Z21computeGradBiasKernelPfS_ii)
        /*011c*/ 	.word	0x00000000


	//----- nvinfo : EIATTR_MIN_STACK_SIZE
	.align		4
.L_51:
        /*0120*/ 	.byte	0x04, 0x12
        /*0122*/ 	.short	(.L_53 - .L_52)
	.align		4
.L_52:
        /*0124*/ 	.word	index@(_Z13softmaxKernelPfS_ii)
        /*0128*/ 	.word	0x00000000


	//----- nvinfo : EIATTR_MIN_STACK_SIZE
	.align		4
.L_53:
        /*012c*/ 	.byte	0x04, 0x12
        /*012e*/ 	.short	(.L_55 - .L_54)
	.align		4
.L_54:
        /*0130*/ 	.word	index@(_Z18updateWeightKernelPfS_iif)
        /*0134*/ 	.word	0x00000000
.L_55:


//--------------------- .nv.compat                --------------------------
	.section	.nv.compat,"",@"SHT_CUDA_COMPAT_INFO"
	.align	4
        /*0000*/ 	.byte	0x02, 0x09, 0x00, 0x00, 0x02, 0x02, 0x01, 0x00, 0x02, 0x05, 0x05, 0x00, 0x03, 0x07, 0x01, 0x01
        /*0010*/ 	.byte	0x02, 0x03, 0x00, 0x00, 0x02, 0x06, 0x01, 0x00, 0x04, 0x0b, 0x08, 0x00, 0x01, 0x00, 0x00, 0x00
        /*0020*/ 	.byte	0x00, 0x00, 0x00, 0x00


//--------------------- .nv.info._Z12binaryKernelPfS_S_iii --------------------------
	.section	.nv.info._Z12binaryKernelPfS_S_iii,"",@"SHT_CUDA_INFO"
	.sectionflags	@""
	.align	4


	//----- nvinfo : EIATTR_CUDA_API_VERSION
	.align		4
        /*0000*/ 	.byte	0x04, 0x37
        /*0002*/ 	.short	(.L_57 - .L_56)
.L_56:
        /*0004*/ 	.word	0x00000082


	//----- nvinfo : EIATTR_KPARAM_INFO
	.align		4
.L_57:
        /*0008*/ 	.byte	0x04, 0x17
        /*000a*/ 	.short	(.L_59 - .L_58)
.L_58:
        /*000c*/ 	.word	0x00000000
        /*0010*/ 	.short	0x0005
        /*0012*/ 	.short	0x0020
        /*0014*/ 	.byte	0x00, 0xf0, 0x11, 0x00


	//----- nvinfo : EIATTR_KPARAM_INFO
	.align		4
.L_59:
        /*0018*/ 	.byte	0x04, 0x17
        /*001a*/ 	.short	(.L_61 - .L_60)
.L_60:
        /*001c*/ 	.word	0x00000000
        /*0020*/ 	.short	0x0004
        /*0022*/ 	.short	0x001c
        /*0024*/ 	.byte	0x00, 0xf0, 0x11, 0x00


	//----- nvinfo : EIATTR_KPARAM_INFO
	.align		4
.L_61:
        /*0028*/ 	.byte	0x04, 0x17
        /*002a*/ 	.short	(.L_63 - .L_62)
.L_62:
        /*002c*/ 	.word	0x00000000
        /*0030*/ 	.short	0x0003
        /*0032*/ 	.short	0x0018
        /*0034*/ 	.byte	0x00, 0xf0, 0x11, 0x00


	//----- nvinfo : EIATTR_KPARAM_INFO
	.align		4
.L_63:
        /*0038*/ 	.byte	0x04, 0x17
        /*003a*/ 	.short	(.L_65 - .L_64)
.L_64:
        /*003c*/ 	.word	0x00000000
        /*0040*/ 	.short	0x0002
        /*0042*/ 	.short	0x0010
        /*0044*/ 	.byte	0x00, 0xf5, 0x21, 0x00


	//----- nvinfo : EIATTR_KPARAM_INFO
	.align		4
.L_65:
        /*0048*/ 	.byte	0x04, 0x17
        /*004a*/ 	.short	(.L_67 - .L_66)
.L_66:
        /*004c*/ 	.word	0x00000000
        /*0050*/ 	.short	0x0001
        /*0052*/ 	.short	0x0008
        /*0054*/ 	.byte	0x00, 0xf5, 0x21, 0x00


	//----- nvinfo : EIATTR_KPARAM_INFO
	.align		4
.L_67:
        /*0058*/ 	.byte	0x04, 0x17
        /*005a*/ 	.short	(.L_69 - .L_68)
.L_68:
        /*005c*/ 	.word	0x00000000
        /*0060*/ 	.short	0x0000
        /*0062*/ 	.short	0x0000
        /*0064*/ 	.byte	0x00, 0xf5, 0x21, 0x00


	//----- nvinfo : EIATTR_SPARSE_MMA_MASK
	.align		4
.L_69:
        /*0068*/ 	.byte	0x03, 0x50
        /*006a*/ 	.short	0x0000


	//----- nvinfo : EIATTR_MAXREG_COUNT
	.align		4
        /*006c*/ 	.byte	0x03, 0x1b
        /*006e*/ 	.short	0x00ff


	//----- nvinfo : EIATTR_MERCURY_ISA_VERSION
	.align		4
        /*0070*/ 	.byte	0x03, 0x5f
        /*0072*/ 	.short	0x0101


	//----- nvinfo : EIATTR_VRC_CTA_INIT_COUNT
	.align		4
        /*0074*/ 	.byte	0x02, 0x4a
	.zero		1
	.zero		1


	//----- nvinfo : EIATTR_EXIT_INSTR_OFFSETS
	.align		4
        /*0078*/ 	.byte	0x04, 0x1c
        /*007a*/ 	.short	(.L_71 - .L_70)


	//   ....[0]....
.L_70:
        /*007c*/ 	.word	0x000000c0


	//   ....[1]....
        /*0080*/ 	.word	0x00000340


	//----- nvinfo : EIATTR_INDIRECT_BRANCH_TARGETS
	.align		4
.L_71:
        /*0084*/ 	.byte	0x04, 0x34
        /*0086*/ 	.short	(.L_73 - .L_72)


	//   ....[0]....
.L_72:
        /*0088*/ 	.word	.L_x_97@srel
        /*008c*/ 	.short	0x0
        /*008e*/ 	.short	0x0
        /*0090*/ 	.word	0x3
        /*0094*/ 	.word	.L_x_98@srel
        /*0098*/ 	.word	.L_x_99@srel
        /*009c*/ 	.word	.L_x_100@srel


	//   ....[1]....
        /*00a0*/ 	.word	.L_x_101@srel
        /*00a4*/ 	.short	0x0
        /*00a6*/ 	.short	0x0
        /*00a8*/ 	.word	0x3
        /*00ac*/ 	.word	.L_x_102@srel
        /*00b0*/ 	.word	.L_x_103@srel
        /*00b4*/ 	.word	.L_x_100@srel


	//----- nvinfo : EIATTR_CRS_STACK_SIZE
	.align		4
.L_73:
        /*00b8*/ 	.byte	0x04, 0x1e
        /*00ba*/ 	.short	(.L_75 - .L_74)
.L_74:
        /*00bc*/ 	.word	0x00000000


	//----- nvinfo : EIATTR_CBANK_PARAM_SIZE
	.align		4
.L_75:
        /*00c0*/ 	.byte	0x03, 0x19
        /*00c2*/ 	.short	0x0024


	//----- nvinfo : EIATTR_PARAM_CBANK
	.align		4
        /*00c4*/ 	.byte	0x04, 0x0a
        /*00c6*/ 	.short	(.L_77 - .L_76)
	.align		4
.L_76:
        /*00c8*/ 	.word	index@(.nv.constant0._Z12binaryKernelPfS_S_iii)
        /*00cc*/ 	.short	0x0380
        /*00ce*/ 	.short	0x0024


	//----- nvinfo : EIATTR_SW_WAR
	.align		4
.L_77:
        /*00d0*/ 	.byte	0x04, 0x36
        /*00d2*/ 	.short	(.L_79 - .L_78)
.L_78:
        /*00d4*/ 	.word	0x00000008
.L_79:


//--------------------- .nv.info._Z16transpose_kernelPfS_ii --------------------------
	.section	.nv.info._Z16transpose_kernelPfS_ii,"",@"SHT_CUDA_INFO"
	.sectionflags	@""
	.align	4


	//----- nvinfo : EIATTR_CUDA_API_VERSION
	.align		4
        /*0000*/ 	.byte	0x04, 0x37
        /*0002*/ 	.short	(.L_81 - .L_80)
.L_80:
        /*0004*/ 	.word	0x00000082


	//----- nvinfo : EIATTR_KPARAM_INFO
	.align		4
.L_81:
        /*0008*/ 	.byte	0x04, 0x17
        /*000a*/ 	.short	(.L_83 - .L_82)
.L_82:
        /*000c*/ 	.word	0x00000000
        /*0010*/ 	.short	0x0003
        /*0012*/ 	.short	0x0014
        /*0014*/ 	.byte	0x00, 0xf0, 0x11, 0x00


	//----- nvinfo : EIATTR_KPARAM_INFO
	.align		4
.L_83:
        /*0018*/ 	.byte	0x04, 0x17
        /*001a*/ 	.short	(.L_85 - .L_84)
.L_84:
        /*001c*/ 	.word	0x00000000
        /*0020*/ 	.short	0x0002
        /*0022*/ 	.short	0x0010
        /*0024*/ 	.byte	0x00, 0xf0, 0x11, 0x00


	//----- nvinfo : EIATTR_KPARAM_INFO
	.align		4
.L_85:
        /*0028*/ 	.byte	0x04, 0x17
        /*002a*/ 	.short	(.L_87 - .L_86)
.L_86:
        /*002c*/ 	.word	0x00000000
        /*0030*/ 	.short	0x0001
        /*0032*/ 	.short	0x0008
        /*0034*/ 	.byte	0x00, 0xf5, 0x21, 0x00


	//----- nvinfo : EIATTR_KPARAM_INFO
	.align		4
.L_87:
        /*0038*/ 	.byte	0x04, 0x17
        /*003a*/ 	.short	(.L_89 - .L_88)
.L_88:
        /*003c*/ 	.word	0x00000000
        /*0040*/ 	.short	0x0000
        /*0042*/ 	.short	0x0000
        /*0044*/ 	.byte	0x00, 0xf5, 0x21, 0x00


	//----- nvinfo : EIATTR_SPARSE_MMA_MASK
	.align		4
.L_89:
        /*0048*/ 	.byte	0x03, 0x50
        /*004a*/ 	.short	0x0000


	//----- nvinfo : EIATTR_MAXREG_COUNT
	.align		4
        /*004c*/ 	.byte	0x03, 0x1b
        /*004e*/ 	.short	0x00ff


	//----- nvinfo : EIATTR_NUM_BARRIERS
	.align		4
        /*0050*/ 	.byte	0x02, 0x4c
        /*0052*/ 	.byte	0x01
	.zero		1


	//----- nvinfo : EIATTR_MERCURY_ISA_VERSION
	.align		4
        /*0054*/ 	.byte	0x03, 0x5f
        /*0056*/ 	.short	0x0101


	//----- nvinfo : EIATTR_VRC_CTA_INIT_COUNT
	.align		4
        /*0058*/ 	.byte	0x02, 0x4a
	.zero		1
	.zero		1


	//----- nvinfo : EIATTR_EXIT_INSTR_OFFSETS
	.align		4
        /*005c*/ 	.byte	0x04, 0x1c
        /*005e*/ 	.short	(.L_91 - .L_90)


	//   ....[0]....
.L_90:
        /*0060*/ 	.word	0x00000180


	//   ....[1]....
        /*0064*/ 	.word	0x000001e0


	//----- nvinfo : EIATTR_CBANK_PARAM_SIZE
	.align		4
.L_91:
        /*0068*/ 	.byte	0x03, 0x19
        /*006a*/ 	.short	0x0018


	//----- nvinfo : EIATTR_PARAM_CBANK
	.align		4
        /*006c*/ 	.byte	0x04, 0x0a
        /*006e*/ 	.short	(.L_93 - .L_92)
	.align		4
.L_92:
        /*0070*/ 	.word	index@(.nv.constant0._Z16transpose_kernelPfS_ii)
        /*0074*/ 	.short	0x0380
        /*0076*/ 	.short	0x0018


	//----- nvinfo : EIATTR_SW_WAR
	.align		4
.L_93:
        /*0078*/ 	.byte	0x04, 0x36
        /*007a*/ 	.short	(.L_95 - .L_94)
.L_94:
        /*007c*/ 	.word	0x00000008
.L_95:


//--------------------- .nv.info._Z10reluKernelPfS_i --------------------------
	.section	.nv.info._Z10reluKernelPfS_i,"",@"SHT_CUDA_INFO"
	.sectionflags	@""
	.align	4


	//----- nvinfo : EIATTR_CUDA_API_VERSION
	.align		4
        /*0000*/ 	.byte	0x04, 0x37
        /*0002*/ 	.short	(.L_97 - .L_96)
.L_96:
        /*0004*/ 	.word	0x00000082


	//----- nvinfo : EIATTR_KPARAM_INFO
	.align		4
.L_97:
        /*0008*/ 	.byte	0x04, 0x17
        /*000a*/ 	.short	(.L_99 - .L_98)
.L_98:
        /*000c*/ 	.word	0x00000000
        /*0010*/ 	.short	0x0002
        /*0012*/ 	.short	0x0010
        /*0014*/ 	.byte	0x00, 0xf0, 0x11, 0x00


	//----- nvinfo : EIATTR_KPARAM_INFO
	.align		4
.L_99:
        /*0018*/ 	.byte	0x04, 0x17
        /*001a*/ 	.short	(.L_101 - .L_100)
.L_100:
        /*001c*/ 	.word	0x00000000
        /*0020*/ 	.short	0x0001
        /*0022*/ 	.short	0x0008
        /*0024*/ 	.byte	0x00, 0xf5, 0x21, 0x00


	//----- nvinfo : EIATTR_KPARAM_INFO
	.align		4
.L_101:
        /*0028*/ 	.byte	0x04, 0x17
        /*002a*/ 	.short	(.L_103 - .L_102)
.L_102:
        /*002c*/ 	.word	0x00000000
        /*0030*/ 	.short	0x0000
        /*0032*/ 	.short	0x0000
        /*0034*/ 	.byte	0x00, 0xf5, 0x21, 0x00


	//----- nvinfo : EIATTR_SPARSE_MMA_MASK
	.align		4
.L_103:
        /*0038*/ 	.byte	0x03, 0x50
        /*003a*/ 	.short	0x0000


	//----- nvinfo : EIATTR_MAXREG_COUNT
	.align		4
        /*003c*/ 	.byte	0x03, 0x1b
        /*003e*/ 	.short	0x00ff


	//----- nvinfo : EIATTR_MERCURY_ISA_VERSION
	.align		4
        /*0040*/ 	.byte	0x03, 0x5f
        /*0042*/ 	.short	0x0101


	//----- nvinfo : EIATTR_VRC_CTA_INIT_COUNT
	.align		4
        /*0044*/ 	.byte	0x02, 0x4a
	.zero		1
	.zero		1


	//----- nvinfo : EIATTR_EXIT_INSTR_OFFSETS
	.align		4
        /*0048*/ 	.byte	0x04, 0x1c
        /*004a*/ 	.short	(.L_105 - .L_104)


	//   ....[0]....
.L_104:
        /*004c*/ 	.word	0x00000070


	//   ....[1]....
        /*0050*/ 	.word	0x00000100


	//----- nvinfo : EIATTR_CBANK_PARAM_SIZE
	.align		4
.L_105:
        /*0054*/ 	.byte	0x03, 0x19
        /*0056*/ 	.short	0x0014


	//----- nvinfo : EIATTR_PARAM_CBANK
	.align		4
        /*0058*/ 	.byte	0x04, 0x0a
        /*005a*/ 	.short	(.L_107 - .L_106)
	.align		4
.L_106:
        /*005c*/ 	.word	index@(.nv.constant0._Z10reluKernelPfS_i)
        /*0060*/ 	.short	0x0380
        /*0062*/ 	.short	0x0014


	//----- nvinfo : EIATTR_SW_WAR
	.align		4
.L_107:
        /*0064*/ 	.byte	0x04, 0x36
        /*0066*/ 	.short	(.L_109 - .L_108)
.L_108:
        /*0068*/ 	.word	0x00000008
.L_109:


//--------------------- .nv.info._Z17matrixMultiKernelPfS_S_iii --------------------------
	.section	.nv.info._Z17matrixMultiKernelPfS_S_iii,"",@"SHT_CUDA_INFO"
	.sectionflags	@""
	.align	4


	//----- nvinfo : EIATTR_CUDA_API_VERSION
	.align		4
        /*0000*/ 	.byte	0x04, 0x37
        /*0002*/ 	.short	(.L_111 - .L_110)
.L_110:
        /*0004*/ 	.word	0x00000082


	//----- nvinfo : EIATTR_KPARAM_INFO
	.align		4
.L_111:
        /*0008*/ 	.byte	0x04, 0x17
        /*000a*/ 	.short	(.L_113 - .L_112)
.L_112:
        /*000c*/ 	.word	0x00000000
        /*0010*/ 	.short	0x0005
        /*0012*/ 	.short	0x0020
        /*0014*/ 	.byte	0x00, 0xf0, 0x11, 0x00


	//----- nvinfo : EIATTR_KPARAM_INFO
	.align		4
.L_113:
        /*0018*/ 	.byte	0x04, 0x17
        /*001a*/ 	.short	(.L_115 - .L_114)
.L_114:
        /*001c*/ 	.word	0x00000000
        /*0020*/ 	.short	0x0004
        /*0022*/ 	.short	0x001c
        /*0024*/ 	.byte	0x00, 0xf0, 0x11, 0x00


	//----- nvinfo : EIATTR_KPARAM_INFO
	.align		4
.L_115:
        /*0028*/ 	.byte	0x04, 0x17
        /*002a*/ 	.short	(.L_117 - .L_116)
.L_116:
        /*002c*/ 	.word	0x00000000
        /*0030*/ 	.short	0x0003
        /*0032*/ 	.short	0x0018
        /*0034*/ 	.byte	0x00, 0xf0, 0x11, 0x00


	//----- nvinfo : EIATTR_KPARAM_INFO
	.align		4
.L_117:
        /*0038*/ 	.byte	0x04, 0x17
        /*003a*/ 	.short	(.L_119 - .L_118)
.L_118:
        /*003c*/ 	.word	0x00000000
        /*0040*/ 	.short	0x0002
        /*0042*/ 	.short	0x0010
        /*0044*/ 	.byte	0x00, 0xf5, 0x21, 0x00


	//----- nvinfo : EIATTR_KPARAM_INFO
	.align		4
.L_119:
        /*0048*/ 	.byte	0x04, 0x17
        /*004a*/ 	.short	(.L_121 - .L_120)
.L_120:
        /*004c*/ 	.word	0x00000000
        /*0050*/ 	.short	0x0001
        /*0052*/ 	.short	0x0008
        /*0054*/ 	.byte	0x00, 0xf5, 0x21, 0x00


	//----- nvinfo : EIATTR_KPARAM_INFO
	.align		4
.L_121:
        /*0058*/ 	.byte	0x04, 0x17
        /*005a*/ 	.short	(.L_123 - .L_122)
.L_122:
        /*005c*/ 	.word	0x00000000
        /*0060*/ 	.short	0x0000
        /*0062*/ 	.short	0x0000
        /*0064*/ 	.byte	0x00, 0xf5, 0x21, 0x00


	//----- nvinfo : EIATTR_SPARSE_MMA_MASK
	.align		4
.L_123:
        /*0068*/ 	.byte	0x03, 0x50
        /*006a*/ 	.short	0x0000


	//----- nvinfo : EIATTR_MAXREG_COUNT
	.align		4
        /*006c*/ 	.byte	0x03, 0x1b
        /*006e*/ 	.short	0x00ff


	//----- nvinfo : EIATTR_NUM_BARRIERS
	.align		4
        /*0070*/ 	.byte	0x02, 0x4c
        /*0072*/ 	.byte	0x01
	.zero		1


	//----- nvinfo : EIATTR_MERCURY_ISA_VERSION
	.align		4
        /*0074*/ 	.byte	0x03, 0x5f
        /*0076*/ 	.short	0x0101


	//----- nvinfo : EIATTR_VRC_CTA_INIT_COUNT
	.align		4
        /*0078*/ 	.byte	0x02, 0x4a
	.zero		1
	.zero		1


	//----- nvinfo : EIATTR_EXIT_INSTR_OFFSETS
	.align		4
        /*007c*/ 	.byte	0x04, 0x1c
        /*007e*/ 	.short	(.L_125 - .L_124)


	//   ....[0]....
.L_124:
        /*0080*/ 	.word	0x00000830


	//   ....[1]....
        /*0084*/ 	.word	0x00000880


	//----- nvinfo : EIATTR_CBANK_PARAM_SIZE
	.align		4
.L_125:
        /*0088*/ 	.byte	0x03, 0x19
        /*008a*/ 	.short	0x0024


	//----- nvinfo : EIATTR_PARAM_CBANK
	.align		4
        /*008c*/ 	.byte	0x04, 0x0a
        /*008e*/ 	.short	(.L_127 - .L_126)
	.align		4
.L_126:
        /*0090*/ 	.word	index@(.nv.constant0._Z17matrixMultiKernelPfS_S_iii)
        /*0094*/ 	.short	0x0380
        /*0096*/ 	.short	0x0024


	//----- nvinfo : EIATTR_SW_WAR
	.align		4
.L_127:
        /*0098*/ 	.byte	0x04, 0x36
        /*009a*/ 	.short	(.L_129 - .L_128)
.L_128:
        /*009c*/ 	.word	0x00000008
.L_129:


//--------------------- .nv.info._Z21computeGradBiasKernelPfS_ii --------------------------
	.section	.nv.info._Z21computeGradBiasKernelPfS_ii,"",@"SHT_CUDA_INFO"
	.sectionflags	@""
	.align	4


	//----- nvinfo : EIATTR_CUDA_API_VERSION
	.align		4
        /*0000*/ 	.byte	0x04, 0x37
        /*0002*/ 	.short	(.L_131 - .L_130)
.L_130:
        /*0004*/ 	.word	0x00000082


	//----- nvinfo : EIATTR_KPARAM_INFO
	.align		4
.L_131:
        /*0008*/ 	.byte	0x04, 0x17
        /*000a*/ 	.short	(.L_133 - .L_132)
.L_132:
        /*000c*/ 	.word	0x00000000
        /*0010*/ 	.short	0x0003
        /*0012*/ 	.short	0x0014
        /*0014*/ 	.byte	0x00, 0xf0, 0x11, 0x00


	//----- nvinfo : EIATTR_KPARAM_INFO
	.align		4
.L_133:
        /*0018*/ 	.byte	0x04, 0x17
        /*001a*/ 	.short	(.L_135 - .L_134)
.L_134:
        /*001c*/ 	.word	0x00000000
        /*0020*/ 	.short	0x0002
        /*0022*/ 	.short	0x0010
        /*0024*/ 	.byte	0x00, 0xf0, 0x11, 0x00


	//----- nvinfo : EIATTR_KPARAM_INFO
	.align		4
.L_135:
        /*0028*/ 	.byte	0x04, 0x17
        /*002a*/ 	.short	(.L_137 - .L_136)
.L_136:
        /*002c*/ 	.word	0x00000000
        /*0030*/ 	.short	0x0001
        /*0032*/ 	.short	0x0008
        /*0034*/ 	.byte	0x00, 0xf5, 0x21, 0x00


	//----- nvinfo : EIATTR_KPARAM_INFO
	.align		4
.L_137:
        /*0038*/ 	.byte	0x04, 0x17
        /*003a*/ 	.short	(.L_139 - .L_138)
.L_138:
        /*003c*/ 	.word	0x00000000
        /*0040*/ 	.short	0x0000
        /*0042*/ 	.short	0x0000
        /*0044*/ 	.byte	0x00, 0xf5, 0x21, 0x00


	//----- nvinfo : EIATTR_SPARSE_MMA_MASK
	.align		4
.L_139:
        /*0048*/ 	.byte	0x03, 0x50
        /*004a*/ 	.short	0x0000


	//----- nvinfo : EIATTR_MAXREG_COUNT
	.align		4
        /*004c*/ 	.byte	0x03, 0x1b
        /*004e*/ 	.short	0x00ff


	//----- nvinfo : EIATTR_MERCURY_ISA_VERSION
	.align		4
        /*0050*/ 	.byte	0x03, 0x5f
        /*0052*/ 	.short	0x0101


	//----- nvinfo : EIATTR_VRC_CTA_INIT_COUNT
	.align		4
        /*0054*/ 	.byte	0x02, 0x4a
	.zero		1
	.zero		1


	//----- nvinfo : EIATTR_EXIT_INSTR_OFFSETS
	.align		4
        /*0058*/ 	.byte	0x04, 0x1c
        /*005a*/ 	.short	(.L_141 - .L_140)


	//   ....[0]....
.L_140:
        /*005c*/ 	.word	0x000000a0


	//   ....[1]....
        /*0060*/ 	.word	0x00000130


	//----- nvinfo : EIATTR_CBANK_PARAM_SIZE
	.align		4
.L_141:
        /*0064*/ 	.byte	0x03, 0x19
        /*0066*/ 	.short	0x0018


	//----- nvinfo : EIATTR_PARAM_CBANK
	.align		4
        /*0068*/ 	.byte	0x04, 0x0a
        /*006a*/ 	.short	(.L_143 - .L_142)
	.align		4
.L_142:
        /*006c*/ 	.word	index@(.nv.constant0._Z21computeGradBiasKernelPfS_ii)
        /*0070*/ 	.short	0x0380
        /*0072*/ 	.short	0x0018


	//----- nvinfo : EIATTR_SW_WAR
	.align		4
.L_143:
        /*0074*/ 	.byte	0x04, 0x36
        /*0076*/ 	.short	(.L_145 - .L_144)
.L_144:
        /*0078*/ 	.word	0x00000008
.L_145:


//--------------------- .nv.info._Z13softmaxKernelPfS_ii --------------------------
	.section	.nv.info._Z13softmaxKernelPfS_ii,"",@"SHT_CUDA_INFO"
	.sectionflags	@""
	.align	4


	//----- nvinfo : EIATTR_CUDA_API_VERSION
	.align		4
        /*0000*/ 	.byte	0x04, 0x37
        /*0002*/ 	.short	(.L_147 - .L_146)
.L_146:
        /*0004*/ 	.word	0x00000082


	//----- nvinfo : EIATTR_KPARAM_INFO
	.align		4
.L_147:
        /*0008*/ 	.byte	0x04, 0x17
        /*000a*/ 	.short	(.L_149 - .L_148)
.L_148:
        /*000c*/ 	.word	0x00000000
        /*0010*/ 	.short	0x0003
        /*0012*/ 	.short	0x0014
        /*0014*/ 	.byte	0x00, 0xf0, 0x11, 0x00


	//----- nvinfo : EIATTR_KPARAM_INFO
	.align		4
.L_149:
        /*0018*/ 	.byte	0x04, 0x17
        /*001a*/ 	.short	(.L_151 - .L_150)
.L_150:
        /*001c*/ 	.word	0x00000000
        /*0020*/ 	.short	0x0002
        /*0022*/ 	.short	0x0010
        /*0024*/ 	.byte	0x00, 0xf0, 0x11, 0x00


	//----- nvinfo : EIATTR_KPARAM_INFO
	.align		4
.L_151:
        /*0028*/ 	.byte	0x04, 0x17
        /*002a*/ 	.short	(.L_153 - .L_152)
.L_152:
        /*002c*/ 	.word	0x00000000
        /*0030*/ 	.short	0x0001
        /*0032*/ 	.short	0x0008
        /*0034*/ 	.byte	0x00, 0xf5, 0x21, 0x00


	//----- nvinfo : EIATTR_KPARAM_INFO
	.align		4
.L_153:
        /*0038*/ 	.byte	0x04, 0x17
        /*003a*/ 	.short	(.L_155 - .L_154)
.L_154:
        /*003c*/ 	.word	0x00000000
        /*0040*/ 	.short	0x0000
        /*0042*/ 	.short	0x0000
        /*0044*/ 	.byte	0x00, 0xf5, 0x21, 0x00


	//----- nvinfo : EIATTR_SPARSE_MMA_MASK
	.align		4
.L_155:
        /*0048*/ 	.byte	0x03, 0x50
        /*004a*/ 	.short	0x0000


	//----- nvinfo : EIATTR_MAXREG_COUNT
	.align		4
        /*004c*/ 	.byte	0x03, 0x1b
        /*004e*/ 	.short	0x00ff


	//----- nvinfo : EIATTR_MERCURY_ISA_VERSION
	.align		4
        /*0050*/ 	.byte	0x03, 0x5f
        /*0052*/ 	.short	0x0101


	//----- nvinfo : EIATTR_VRC_CTA_INIT_COUNT
	.align		4
        /*0054*/ 	.byte	0x02, 0x4a
	.zero		1
	.zero		1


	//----- nvinfo : EIATTR_EXIT_INSTR_OFFSETS
	.align		4
        /*0058*/ 	.byte	0x04, 0x1c
        /*005a*/ 	.short	(.L_157 - .L_156)


	//   ....[0]....
.L_156:
        /*005c*/ 	.word	0x00000070


	//   ....[1]....
        /*0060*/ 	.word	0x00001d90


	//   ....[2]....
        /*0064*/ 	.word	0x00002e30


	//   ....[3]....
        /*0068*/ 	.word	0x00003690


	//   ....[4]....
        /*006c*/ 	.word	0x00003b10


	//   ....[5]....
        /*0070*/ 	.word	0x00003c90


	//----- nvinfo : EIATTR_CRS_STACK_SIZE
	.align		4
.L_157:
        /*0074*/ 	.byte	0x04, 0x1e
        /*0076*/ 	.short	(.L_159 - .L_158)
.L_158:
        /*0078*/ 	.word	0x00000000


	//----- nvinfo : EIATTR_CBANK_PARAM_SIZE
	.align		4
.L_159:
        /*007c*/ 	.byte	0x03, 0x19
        /*007e*/ 	.short	0x0018


	//----- nvinfo : EIATTR_PARAM_CBANK
	.align		4
        /*0080*/ 	.byte	0x04, 0x0a
        /*0082*/ 	.short	(.L_161 - .L_160)
	.align		4
.L_160:
        /*0084*/ 	.word	index@(.nv.constant0._Z13softmaxKernelPfS_ii)
        /*0088*/ 	.short	0x0380
        /*008a*/ 	.short	0x0018


	//----- nvinfo : EIATTR_SW_WAR
	.align		4
.L_161:
        /*008c*/ 	.byte	0x04, 0x36
        /*008e*/ 	.short	(.L_163 - .L_162)
.L_162:
        /*0090*/ 	.word	0x00000008
.L_163:


//--------------------- .nv.info._Z18updateWeightKernelPfS_iif --------------------------
	.section	.nv.info._Z18updateWeightKernelPfS_iif,"",@"SHT_CUDA_INFO"
	.sectionflags	@""
	.align	4


	//----- nvinfo : EIATTR_CUDA_API_VERSION
	.align		4
        /*0000*/ 	.byte	0x04, 0x37
        /*0002*/ 	.short	(.L_165 - .L_164)
.L_164:
        /*0004*/ 	.word	0x00000082


	//----- nvinfo : EIATTR_KPARAM_INFO
	.align		4
.L_165:
        /*0008*/ 	.byte	0x04, 0x17
        /*000a*/ 	.short	(.L_167 - .L_166)
.L_166:
        /*000c*/ 	.word	0x00000000
        /*0010*/ 	.short	0x0004
        /*0012*/ 	.short	0x0018
        /*0014*/ 	.byte	0x00, 0xf0, 0x11, 0x00


	//----- nvinfo : EIATTR_KPARAM_INFO
	.align		4
.L_167:
        /*0018*/ 	.byte	0x04, 0x17
        /*001a*/ 	.short	(.L_169 - .L_168)
.L_168:
        /*001c*/ 	.word	0x00000000
        /*0020*/ 	.short	0x0003
        /*0022*/ 	.short	0x0014
        /*0024*/ 	.byte	0x00, 0xf0, 0x11, 0x00


	//----- nvinfo : EIATTR_KPARAM_INFO
	.align		4
.L_169:
        /*0028*/ 	.byte	0x04, 0x17
        /*002a*/ 	.short	(.L_171 - .L_170)
.L_170:
        /*002c*/ 	.word	0x00000000
        /*0030*/ 	.short	0x0002
        /*0032*/ 	.short	0x0010
        /*0034*/ 	.byte	0x00, 0xf0, 0x11, 0x00


	//----- nvinfo : EIATTR_KPARAM_INFO
	.align		4
.L_171:
        /*0038*/ 	.byte	0x04, 0x17
        /*003a*/ 	.short	(.L_173 - .L_172)
.L_172:
        /*003c*/ 	.word	0x00000000
        /*0040*/ 	.short	0x0001
        /*0042*/ 	.short	0x0008
        /*0044*/ 	.byte	0x00, 0xf5, 0x21, 0x00


	//----- nvinfo : EIATTR_KPARAM_INFO
	.align		4
.L_173:
        /*0048*/ 	.byte	0x04, 0x17
        /*004a*/ 	.short	(.L_175 - .L_174)
.L_174:
        /*004c*/ 	.word	0x00000000
        /*0050*/ 	.short	0x0000
        /*0052*/ 	.short	0x0000
        /*0054*/ 	.byte	0x00, 0xf5, 0x21, 0x00


	//----- nvinfo : EIATTR_SPARSE_MMA_MASK
	.align		4
.L_175:
        /*0058*/ 	.byte	0x03, 0x50
        /*005a*/ 	.short	0x0000


	//----- nvinfo : EIATTR_MAXREG_COUNT
	.align		4
        /*005c*/ 	.byte	0x03, 0x1b
        /*005e*/ 	.short	0x00ff


	//----- nvinfo : EIATTR_MERCURY_ISA_VERSION
	.align		4
        /*0060*/ 	.byte	0x03, 0x5f
        /*0062*/ 	.short	0x0101


	//----- nvinfo : EIATTR_VRC_CTA_INIT_COUNT
	.align		4
        /*0064*/ 	.byte	0x02, 0x4a
	.zero		1
	.zero		1


	//----- nvinfo : EIATTR_EXIT_INSTR_OFFSETS
	.align		4
        /*0068*/ 	.byte	0x04, 0x1c
        /*006a*/ 	.short	(.L_177 - .L_176)


	//   ....[0]....
.L_176:
        /*006c*/ 	.word	0x000000d0


	//   ....[1]....
        /*0070*/ 	.word	0x00000180


	//----- nvinfo : EIATTR_CBANK_PARAM_SIZE
	.align		4
.L_177:
        /*0074*/ 	.byte	0x03, 0x19
        /*0076*/ 	.short	0x001c


	//----- nvinfo : EIATTR_PARAM_CBANK
	.align		4
        /*0078*/ 	.byte	0x04, 0x0a
        /*007a*/ 	.short	(.L_179 - .L_178)
	.align		4
.L_178:
        /*007c*/ 	.word	index@(.nv.constant0._Z18updateWeightKernelPfS_iif)
        /*0080*/ 	.short	0x0380
        /*0082*/ 	.short	0x001c


	//----- nvinfo : EIATTR_SW_WAR
	.align		4
.L_179:
        /*0084*/ 	.byte	0x04, 0x36
        /*0086*/ 	.short	(.L_181 - .L_180)
.L_180:
        /*0088*/ 	.word	0x00000008
.L_181:


//--------------------- .nv.callgraph             --------------------------
	.section	.nv.callgraph,"",@"SHT_CUDA_CALLGRAPH"
	.align	4
	.sectionentsize	8
	.align		4
        /*0000*/ 	.word	0x00000000
	.align		4
        /*0004*/ 	.word	0xffffffff
	.align		4
        /*0008*/ 	.word	0x00000000
	.align		4
        /*000c*/ 	.word	0xfffffffe
	.align		4
        /*0010*/ 	.word	0x00000000
	.align		4
        /*0014*/ 	.word	0xfffffffd
	.align		4
        /*0018*/ 	.word	0x00000000
	.align		4
        /*001c*/ 	.word	0xfffffffc


//--------------------- .nv.constant3             --------------------------
	.section	.nv.constant3,"a",@progbits
	.align	8
.nv.constant3:
	.type		h_addition,@object
	.size		h_addition,(h_multiply - h_addition)
h_addition:
        /*0000*/ 	.byte	0x18, 0x00, 0x00, 0x00, 0x00, 0x00, 0x00, 0x00
	.type		h_multiply,@object
	.size		h_multiply,(h_retain_positive - h_multiply)
h_multiply:
        /*0008*/ 	.byte	0x08, 0x00, 0x00, 0x00, 0x00, 0x00, 0x00, 0x00
	.type		h_retain_positive,@object
	.size		h_retain_positive,(h_update_weight - h_retain_positive)
h_retain_positive:
        /*0010*/ 	.byte	0x20, 0x00, 0x00, 0x00, 0x00, 0x00, 0x00, 0x00
	.type		h_update_weight,@object
	.size		h_update_weight,(.L_3 - h_update_weight)
h_update_weight:
        /*0018*/ 	.byte	0x10, 0x00, 0x00, 0x00, 0x00, 0x00, 0x00, 0x00
.L_3:


//--------------------- .nv.constant2._Z12binaryKernelPfS_S_iii --------------------------
	.section	.nv.constant2._Z12binaryKernelPfS_S_iii,"a",@progbits
	.sectionflags	@""
	.align	4
.nv.constant2._Z12binaryKernelPfS_S_iii:
        /*0000*/ 	.byte	0x01, 0x00, 0x00, 0x00, 0x00, 0x00, 0x00, 0x00, 0x70, 0x03, 0x00, 0x00, 0x00, 0x00, 0x00, 0x00
        /*0010*/ 	.byte	0x90, 0x03, 0x00, 0x00, 0x00, 0x00, 0x00, 0x00, 0x50, 0x03, 0x00, 0x00, 0x00, 0x00, 0x00, 0x00
        /*0020*/ 	.byte	0x50, 0x04, 0x00, 0x00, 0x00, 0x00, 0x00, 0x00, 0x90, 0x01, 0x00, 0x00, 0x60, 0x01, 0x00, 0x00
        /*0030*/ 	.byte	0x50, 0x02, 0x00, 0x00, 0x30, 0x02, 0x00, 0x00, 0x10, 0x02, 0x00, 0x00, 0x50, 0x02, 0x00, 0x00


//--------------------- .text._Z12binaryKernelPfS_S_iii --------------------------
	.section	.text._Z12binaryKernelPfS_S_iii,"ax",@progbits
	.align	128
        .global         _Z12binaryKernelPfS_S_iii
        .type           _Z12binaryKernelPfS_S_iii,@function
        .size           _Z12binaryKernelPfS_S_iii,(.L_x_108 - _Z12binaryKernelPfS_S_iii)
        .other          _Z12binaryKernelPfS_S_iii,@"STO_CUDA_ENTRY STV_DEFAULT"
_Z12binaryKernelPfS_S_iii:
.text._Z12binaryKernelPfS_S_iii:
[----:B------:R-:W0:Y:S01]  /*0000*/  LDC R1, c[0x0][0x37c] ;  /* 0x0000df00ff017b82 */ /* 0x000e220000000800 */
[----:B------:R-:W1:Y:S01]  /*0010*/  S2R R5, SR_CTAID.X ;  /* 0x0000000000057919 */ /* 0x000e620000002500 */
[----:B------:R-:W2:Y:S01]  /*0020*/  LDCU UR4, c[0x0][0x364] ;  /* 0x00006c80ff0477ac */ /* 0x000ea20008000800 */
[----:B------:R-:W1:Y:S01]  /*0030*/  S2R R2, SR_TID.X ;  /* 0x0000000000027919 */ /* 0x000e620000002100 */
[----:B------:R-:W1:Y:S01]  /*0040*/  LDCU UR5, c[0x0][0x360] ;  /* 0x00006c00ff0577ac */ /* 0x000e620008000800 */
[----:B------:R-:W2:Y:S01]  /*0050*/  S2R R0, SR_CTAID.Y ;  /* 0x0000000000007919 */ /* 0x000ea20000002600 */
[----:B------:R-:W3:Y:S01]  /*0060*/  LDCU.64 UR6, c[0x0][0x398] ;  /* 0x00007300ff0677ac */ /* 0x000ee20008000a00 */
[----:B------:R-:W2:Y:S01]  /*0070*/  S2R R3, SR_TID.Y ;  /* 0x0000000000037919 */ /* 0x000ea20000002200 */
[----:B-1----:R-:W-:-:S05]  /*0080*/  IMAD R5, R5, UR5, R2 ;  /* 0x0000000505057c24 */ /* 0x002fca000f8e0202 */
[----:B---3--:R-:W-:Y:S01]  /*0090*/  ISETP.GE.AND P0, PT, R5, UR7, PT ;  /* 0x0000000705007c0c */ /* 0x008fe2000bf06270 */
[----:B--2---:R-:W-:-:S05]  /*00a0*/  IMAD R0, R0, UR4, R3 ;  /* 0x0000000400007c24 */ /* 0x004fca000f8e0203 */
[----:B------:R-:W-:-:S13]  /*00b0*/  ISETP.GE.OR P0, PT, R0, UR6, P0 ;  /* 0x0000000600007c0c */ /* 0x000fda0008706670 */
[----:B0-----:R-:W-:Y:S05]  /*00c0*/  @P0 EXIT ;  /* 0x000000000000094d */ /* 0x001fea0003800000 */
[----:B------:R-:W0:Y:S01]  /*00d0*/  LDC R2, c[0x0][0x3a0] ;  /* 0x0000e800ff027b82 */ /* 0x000e220000000800 */
[----:B------:R-:W1:Y:S01]  /*00e0*/  LDCU.64 UR36, c[0x0][0x358] ;  /* 0x00006b00ff2477ac */ /* 0x000e620008000a00 */
[----:B0-----:R-:W-:-:S13]  /*00f0*/  ISETP.GT.AND P0, PT, R2, 0x1, PT ;  /* 0x000000010200780c */ /* 0x001fda0003f04270 */
[----:B-1----:R-:W-:Y:S05]  /*0100*/  @P0 BRA `(.L_x_0) ;  /* 0x0000000000280947 */ /* 0x002fea0003800000 */
[----:B------:R-:W-:-:S05]  /*0110*/  VIMNMX.U32 R2, PT, PT, R2, 0x2, PT ;  /* 0x0000000202027848 */ /* 0x000fca0003fe0000 */
[----:B------:R-:W-:-:S04]  /*0120*/  IMAD.SHL.U32 R4, R2, 0x4, RZ ;  /* 0x0000000402047824 */ /* 0x000fc800078e00ff */
[----:B------:R-:W0:Y:S02]  /*0130*/  LDC R2, c[0x2][R4+0x28] ;  /* 0x00800a0004027b82 */ /* 0x000e240000000800 */
[----:B0-----:R-:W-:-:S04]  /*0140*/  SHF.R.S32.HI R3, RZ, 0x1f, R2 ;  /* 0x0000001fff037819 */ /* 0x001fc80000011402 */
.L_x_97:
[----:B------:R-:W-:Y:S05]  /*0150*/  BRX R2 -0x160                                                           (*"BRANCH_TARGETS .L_x_98,.L_x_99,.L_x_100"*) ;  /* 0xfffffffc02a87949 */ /* 0x000fea000383ffff */
.L_x_99:
[----:B------:R-:W0:Y:S02]  /*0160*/  LDCU UR4, c[0x3][0x8] ;  /* 0x00c00100ff0477ac */ /* 0x000e240008000800 */
[----:B0-----:R-:W-:Y:S01]  /*0170*/  IMAD.U32 R10, RZ, RZ, UR4 ;  /* 0x00000004ff0a7e24 */ /* 0x001fe2000f8e00ff */
[----:B------:R-:W-:Y:S06]  /*0180*/  BRA `(.L_x_1) ;  /* 0x0000000000347947 */ /* 0x000fec0003800000 */
.L_x_98:
[----:B------:R-:W0:Y:S01]  /*0190*/  LDC R10, c[0x3][RZ] ;  /* 0x00c00000ff0a7b82 */ /* 0x000e220000000800 */
[----:B------:R-:W-:Y:S05]  /*01a0*/  BRA `(.L_x_1) ;  /* 0x00000000002c7947 */ /* 0x000fea0003800000 */
.L_x_0:
[----:B------:R-:W-:-:S04]  /*01b0*/  MOV R3, 0xfffffffe ;  /* 0xfffffffe00037802 */ /* 0x000fc80000000f00 */
[----:B------:R-:W-:-:S05]  /*01c0*/  VIADDMNMX.U32 R2, R2, R3, 0x2, PT ;  /* 0x0000000202027446 */ /* 0x000fca0003800003 */
[----:B------:R-:W-:-:S04]  /*01d0*/  IMAD.SHL.U32 R4, R2, 0x4, RZ ;  /* 0x0000000402047824 */ /* 0x000fc800078e00ff */
[----:B------:R-:W0:Y:S02]  /*01e0*/  LDC R2, c[0x2][R4+0x34] ;  /* 0x00800d0004027b82 */ /* 0x000e240000000800 */
[----:B0-----:R-:W-:-:S04]  /*01f0*/  SHF.R.S32.HI R3, RZ, 0x1f, R2 ;  /* 0x0000001fff037819 */ /* 0x001fc80000011402 */
.L_x_101:
[----:B------:R-:W-:Y:S05]  /*0200*/  BRX R2 -0x210                                                           (*"BRANCH_TARGETS .L_x_102,.L_x_103,.L_x_100"*) ;  /* 0xfffffffc027c7949 */ /* 0x000fea000383ffff */
.L_x_103:
[----:B------:R-:W2:Y:S01]  /*0210*/  LDC R10, c[0x3][0x18] ;  /* 0x00c00600ff0a7b82 */ /* 0x000ea20000000800 */
[----:B------:R-:W-:Y:S05]  /*0220*/  BRA `(.L_x_1) ;  /* 0x00000000000c7947 */ /* 0x000fea0003800000 */
.L_x_102:
[----:B------:R-:W3:Y:S01]  /*0230*/  LDC R10, c[0x3][0x10] ;  /* 0x00c00400ff0a7b82 */ /* 0x000ee20000000800 */
[----:B------:R-:W-:Y:S05]  /*0240*/  BRA `(.L_x_1) ;  /* 0x0000000000047947 */ /* 0x000fea0003800000 */
.L_x_100:
[----:B------:R-:W1:Y:S02]  /*0250*/  LDC R10, c[0x3][RZ] ;  /* 0x00c00000ff0a7b82 */ /* 0x000e640000000800 */
.L_x_1:
[----:B------:R-:W4:Y:S01]  /*0260*/  LDC.64 R6, c[0x0][0x380] ;  /* 0x0000e000ff067b82 */ /* 0x000f220000000a00 */
[----:B------:R-:W-:-:S07]  /*0270*/  IMAD R2, R0, UR7, R5 ;  /* 0x0000000700027c24 */ /* 0x000fce000f8e0205 */
[----:B------:R-:W0:Y:S01]  /*0280*/  LDC.64 R8, c[0x0][0x388] ;  /* 0x0000e200ff087b82 */ /* 0x000e220000000a00 */
[----:B----4-:R-:W-:-:S05]  /*0290*/  IMAD.WIDE R6, R2, 0x4, R6 ;  /* 0x0000000402067825 */ /* 0x010fca00078e0206 */
[----:B------:R4:W5:Y:S01]  /*02a0*/  LDG.E R4, desc[UR36][R6.64] ;  /* 0x0000002406047981 */ /* 0x000962000c1e1900 */
[----:B0-----:R-:W-:-:S05]  /*02b0*/  IMAD.WIDE R8, R2, 0x4, R8 ;  /* 0x0000000402087825 */ /* 0x001fca00078e0208 */
[----:B------:R4:W5:Y:S01]  /*02c0*/  LDG.E R5, desc[UR36][R8.64] ;  /* 0x0000002408057981 */ /* 0x000962000c1e1900 */
[----:B-123--:R-:W0:Y:S01]  /*02d0*/  LDC.64 R10, c[0x2][R10] ;  /* 0x008000000a0a7b82 */ /* 0x00ee220000000a00 */
[----:B------:R-:W-:Y:S01]  /*02e0*/  HFMA2 R21, -RZ, RZ, 0, 0 ;  /* 0x00000000ff157431 */ /* 0x000fe200000001ff */
[----:B------:R-:W-:-:S07]  /*02f0*/  MOV R20, 0x310 ;  /* 0x0000031000147802 */ /* 0x000fce0000000f00 */
[----:B0---45:R-:W-:Y:S05]  /*0300*/  CALL.REL.NOINC R10 `(_Z12binaryKernelPfS_S_iii) ;  /* 0xfffffffc0a3c7344 */ /* 0x031fea0003c3ffff */
[----:B------:R-:W0:Y:S02]  /*0310*/  LDC.64 R6, c[0x0][0x390] ;  /* 0x0000e400ff067b82 */ /* 0x000e240000000a00 */
[----:B0-----:R-:W-:-:S05]  /*0320*/  IMAD.WIDE R2, R2, 0x4, R6 ;  /* 0x0000000402027825 */ /* 0x001fca00078e0206 */
[----:B------:R-:W-:Y:S01]  /*0330*/  STG.E desc[UR36][R2.64], R4 ;  /* 0x0000000402007986 */ /* 0x000fe2000c101924 */
[----:B------:R-:W-:Y:S05]  /*0340*/  EXIT ;  /* 0x000000000000794d */ /* 0x000fea0003800000 */
        .type           $_Z12binaryKernelPfS_S_iii$_Z14additionDeviceff,@function
        .size           $_Z12binaryKernelPfS_S_iii$_Z14additionDeviceff,($_Z12binaryKernelPfS_S_iii$_Z14multiplyDeviceff - $_Z12binaryKernelPfS_S_iii$_Z14additionDeviceff)
$_Z12binaryKernelPfS_S_iii$_Z14additionDeviceff:
[----:B------:R-:W-:Y:S01]  /*0350*/  FADD R4, R4, R5 ;  /* 0x0000000504047221 */ /* 0x000fe20000000000 */
[----:B------:R-:W-:Y:S06]  /*0360*/  RET.REL.NODEC R20 `(_Z12binaryKernelPfS_S_iii) ;  /* 0xfffffffc14247950 */ /* 0x000fec0003c3ffff */
        .type           $_Z12binaryKernelPfS_S_iii$_Z14multiplyDeviceff,@function
        .size           $_Z12binaryKernelPfS_S_iii$_Z14multiplyDeviceff,($_Z12binaryKernelPfS_S_iii$_Z18updateWeightDeviceff - $_Z12binaryKernelPfS_S_iii$_Z14multiplyDeviceff)
$_Z12binaryKernelPfS_S_iii$_Z14multiplyDeviceff:
[----:B------:R-:W-:Y:S01]  /*0370*/  FMUL R4, R4, R5 ;  /* 0x0000000504047220 */ /* 0x000fe20000400000 */
[----:B------:R-:W-:Y:S06]  /*0380*/  RET.REL.NODEC R20 `(_Z12binaryKernelPfS_S_iii) ;  /* 0xfffffffc141c7950 */ /* 0x000fec0003c3ffff */
        .type           $_Z12binaryKernelPfS_S_iii$_Z18updateWeightDeviceff,@function
        .size           $_Z12binaryKernelPfS_S_iii$_Z18updateWeightDeviceff,($_Z12binaryKernelPfS_S_iii$_Z20retainPositiveDeviceff - $_Z12binaryKernelPfS_S_iii$_Z18updateWeightDeviceff)
$_Z12binaryKernelPfS_S_iii$_Z18updateWeightDeviceff:
[----:B------:R-:W-:Y:S01]  /*0390*/  VIADD R1, R1, 0xfffffff8 ;  /* 0xfffffff801017836 */ /* 0x000fe20000000000 */
[----:B------:R-:W-:-:S04]  /*03a0*/  MOV R0, R4 ;  /* 0x0000000400007202 */ /* 0x000fc80000000f00 */
[----:B------:R0:W-:Y:S02]  /*03b0*/  STL [R1], R2 ;  /* 0x0000000201007387 */ /* 0x0001e40000100800 */
[----:B0-----:R-:W-:Y:S01]  /*03c0*/  F2F.F64.F32 R2, R0 ;  /* 0x0000000000027310 */ /* 0x001fe20000201800 */
[----:B------:R-:W-:Y:S01]  /*03d0*/  UMOV UR4, 0xeb1c432d ;  /* 0xeb1c432d00047882 */ /* 0x000fe20000000000 */
[----:B------:R-:W-:-:S06]  /*03e0*/  UMOV UR5, 0x3f0a36e2 ;  /* 0x3f0a36e200057882 */ /* 0x000fcc0000000000 */
[----:B------:R-:W0:Y:S02]  /*03f0*/  F2F.F64.F32 R4, R5 ;  /* 0x0000000500047310 */ /* 0x000e240000201800 */
[----:B0-----:R-:W-:Y:S01]  /*0400*/  DFMA R4, R4, -UR4, R2 ;  /* 0x8000000404047c2b */ /* 0x001fe20008000002 */
[----:B------:R0:W2:Y:S09]  /*0410*/  LDL R2, [R1] ;  /* 0x0000000001027983 */ /* 0x0000b20000100800 */
[----:B------:R-:W2:Y:S01]  /*0420*/  F2F.F32.F64 R4, R4 ;  /* 0x0000000400047310 */ /* 0x000ea20000301000 */
[----:B0-----:R-:W-:Y:S01]  /*0430*/  VIADD R1, R1, 0x8 ;  /* 0x0000000801017836 */ /* 0x001fe20000000000 */
[----:B--2---:R-:W-:Y:S06]  /*0440*/  RET.REL.NODEC R20 `(_Z12binaryKernelPfS_S_iii) ;  /* 0xfffffff814ec7950 */ /* 0x004fec0003c3ffff */
        .type           $_Z12binaryKernelPfS_S_iii$_Z20retainPositiveDeviceff,@function
        .size           $_Z12binaryKernelPfS_S_iii$_Z20retainPositiveDeviceff,(.L_x_108 - $_Z12binaryKernelPfS_S_iii$_Z20retainPositiveDeviceff)
$_Z12binaryKernelPfS_S_iii$_Z20retainPositiveDeviceff:
[----:B------:R-:W-:-:S04]  /*0450*/  FSETP.GT.AND P0, PT, R5, RZ, PT ;  /* 0x000000ff0500720b */ /* 0x000fc80003f04000 */
[----:B------:R-:W-:Y:S01]  /*0460*/  FSEL R4, R4, RZ, P0 ;  /* 0x000000ff04047208 */ /* 0x000fe20000000000 */
[----:B------:R-:W-:Y:S08]  /*0470*/  RET.REL.NODEC R20 `(_Z12binaryKernelPfS_S_iii) ;  /* 0xfffffff814e07950 */ /* 0x000ff00003c3ffff */
.L_x_2:
[----:B------:R-:W-:-:S00]  /*0480*/  BRA `(.L_x_2) ;  /* 0xfffffffc00fc7947 */ /* 0x000fc0000383ffff */
[----:B------:R-:W-:-:S00]  /*0490*/  NOP ;  /* 0x0000000000007918 */ /* 0x000fc00000000000 */
        /* <DEDUP_REMOVED lines=14> */
.L_x_108:


//--------------------- .text._Z16transpose_kernelPfS_ii --------------------------
	.section	.text._Z16transpose_kernelPfS_ii,"ax",@progbits
	.align	128
        .global         _Z16transpose_kernelPfS_ii
        .type           _Z16transpose_kernelPfS_ii,@function
        .size           _Z16transpose_kernelPfS_ii,(.L_x_111 - _Z16transpose_kernelPfS_ii)
        .other          _Z16transpose_kernelPfS_ii,@"STO_CUDA_ENTRY STV_DEFAULT"
_Z16transpose_kernelPfS_ii:
.text._Z16transpose_kernelPfS_ii:
[----:B------:R-:W-:Y:S01]  /*0000*/  LDC R1, c[0x0][0x37c] ;  /* 0x0000df00ff017b82 */ /* 0x000fe20000000800 */
[----:B------:R-:W0:Y:S07]  /*0010*/  S2R R6, SR_TID.Y ;  /* 0x0000000000067919 */ /* 0x000e2e0000002200 */
[----:B------:R-:W1:Y:S01]  /*0020*/  LDC R0, c[0x0][0x360] ;  /* 0x0000d800ff007b82 */ /* 0x000e620000000800 */
[----:B------:R-:W2:Y:S01]  /*0030*/  LDCU.64 UR6, c[0x0][0x390] ;  /* 0x00007200ff0677ac */ /* 0x000ea20008000a00 */
[----:B------:R-:W1:Y:S06]  /*0040*/  S2R R9, SR_TID.X ;  /* 0x0000000000097919 */ /* 0x000e6c0000002100 */
[----:B------:R-:W0:Y:S08]  /*0050*/  S2UR UR5, SR_CTAID.Y ;  /* 0x00000000000579c3 */ /* 0x000e300000002600 */
[----:B------:R-:W0:Y:S08]  /*0060*/  LDC R5, c[0x0][0x364] ;  /* 0x0000d900ff057b82 */ /* 0x000e300000000800 */
[----:B------:R-:W1:Y:S01]  /*0070*/  S2UR UR4, SR_CTAID.X ;  /* 0x00000000000479c3 */ /* 0x000e620000002500 */
[----:B0-----:R-:W-:-:S05]  /*0080*/  IMAD R5, R5, UR5, R6 ;  /* 0x0000000505057c24 */ /* 0x001fca000f8e0206 */
[----:B--2---:R-:W-:Y:S01]  /*0090*/  ISETP.GE.AND P0, PT, R5, UR7, PT ;  /* 0x0000000705007c0c */ /* 0x004fe2000bf06270 */
[----:B-1----:R-:W-:Y:S01]  /*00a0*/  IMAD R0, R0, UR4, R9 ;  /* 0x0000000400007c24 */ /* 0x002fe2000f8e0209 */
[----:B------:R-:W0:Y:S04]  /*00b0*/  LDCU.64 UR4, c[0x0][0x358] ;  /* 0x00006b00ff0477ac */ /* 0x000e280008000a00 */
[----:B------:R-:W-:-:S13]  /*00c0*/  ISETP.GE.OR P0, PT, R0, UR6, P0 ;  /* 0x0000000600007c0c */ /* 0x000fda0008706670 */
[----:B------:R-:W1:Y:S01]  /*00d0*/  @!P0 LDC.64 R2, c[0x0][0x380] ;  /* 0x0000e000ff028b82 */ /* 0x000e620000000a00 */
[----:B------:R-:W-:-:S04]  /*00e0*/  @!P0 IMAD R7, R0, UR7, R5 ;  /* 0x0000000700078c24 */ /* 0x000fc8000f8e0205 */
[----:B-1----:R-:W-:-:S06]  /*00f0*/  @!P0 IMAD.WIDE R2, R7, 0x4, R2 ;  /* 0x0000000407028825 */ /* 0x002fcc00078e0202 */
[----:B0-----:R-:W2:Y:S01]  /*0100*/  @!P0 LDG.E R3, desc[UR4][R2.64] ;  /* 0x0000000402038981 */ /* 0x001ea2000c1e1900 */
[----:B------:R-:W-:Y:S01]  /*0110*/  MOV R4, 0x400 ;  /* 0x0000040000047802 */ /* 0x000fe20000000f00 */
[----:B------:R-:W0:Y:S03]  /*0120*/  S2R R7, SR_CgaCtaId ;  /* 0x0000000000077919 */ /* 0x000e260000008800 */
[----:B0-----:R-:W-:-:S05]  /*0130*/  LEA R4, R7, R4, 0x18 ;  /* 0x0000000407047211 */ /* 0x001fca00078ec0ff */
[----:B------:R-:W-:-:S05]  /*0140*/  IMAD R4, R9, 0x84, R4 ;  /* 0x0000008409047824 */ /* 0x000fca00078e0204 */
[----:B------:R-:W-:-:S05]  /*0150*/  LEA R4, R6, R4, 0x2 ;  /* 0x0000000406047211 */ /* 0x000fca00078e10ff */
[----:B--2---:R0:W-:Y:S01]  /*0160*/  @!P0 STS [R4], R3 ;  /* 0x0000000304008388 */ /* 0x0041e20000000800 */
[----:B------:R-:W-:Y:S06]  /*0170*/  BAR.SYNC.DEFER_BLOCKING 0x0 ;  /* 0x0000000000007b1d */ /* 0x000fec0000010000 */
[----:B------:R-:W-:Y:S05]  /*0180*/  @P0 EXIT ;  /* 0x000000000000094d */ /* 0x000fea0003800000 */
[----:B------:R-:W1:Y:S01]  /*0190*/  LDS R7, [R4] ;  /* 0x0000000004077984 */ /* 0x000e620000000800 */
[----:B0-----:R-:W0:Y:S01]  /*01a0*/  LDC.64 R2, c[0x0][0x388] ;  /* 0x0000e200ff027b82 */ /* 0x001e220000000a00 */
[----:B------:R-:W-:-:S04]  /*01b0*/  IMAD R5, R5, UR6, R0 ;  /* 0x0000000605057c24 */ /* 0x000fc8000f8e0200 */
[----:B0-----:R-:W-:-:S05]  /*01c0*/  IMAD.WIDE R2, R5, 0x4, R2 ;  /* 0x0000000405027825 */ /* 0x001fca00078e0202 */
[----:B-1----:R-:W-:Y:S01]  /*01d0*/  STG.E desc[UR4][R2.64], R7 ;  /* 0x0000000702007986 */ /* 0x002fe2000c101904 */
[----:B------:R-:W-:Y:S05]  /*01e0*/  EXIT ;  /* 0x000000000000794d */ /* 0x000fea0003800000 */
.L_x_3:
        /* <DEDUP_REMOVED lines=9> */
.L_x_111:


//--------------------- .text._Z10reluKernelPfS_i --------------------------
	.section	.text._Z10reluKernelPfS_i,"ax",@progbits
	.align	128
        .global         _Z10reluKernelPfS_i
        .type           _Z10reluKernelPfS_i,@function
        .size           _Z10reluKernelPfS_i,(.L_x_112 - _Z10reluKernelPfS_i)
        .other          _Z10reluKernelPfS_i,@"STO_CUDA_ENTRY STV_DEFAULT"
_Z10reluKernelPfS_i:
.text._Z10reluKernelPfS_i:
[----:B------:R-:W-:Y:S01]  /*0000*/  LDC R1, c[0x0][0x37c] ;  /* 0x0000df00ff017b82 */ /* 0x000fe20000000800 */
[----:B------:R-:W0:Y:S07]  /*0010*/  S2R R0, SR_TID.X ;  /* 0x0000000000007919 */ /* 0x000e2e0000002100 */
[----:B------:R-:W0:Y:S01]  /*0020*/  S2UR UR4, SR_CTAID.X ;  /* 0x00000000000479c3 */ /* 0x000e220000002500 */
[----:B------:R-:W1:Y:S07]  /*0030*/  LDCU UR5, c[0x0][0x390] ;  /* 0x00007200ff0577ac */ /* 0x000e6e0008000800 */
[----:B------:R-:W0:Y:S02]  /*0040*/  LDC R7, c[0x0][0x360] ;  /* 0x0000d800ff077b82 */ /* 0x000e240000000800 */
[----:B0-----:R-:W-:-:S05]  /*0050*/  IMAD R7, R7, UR4, R0 ;  /* 0x0000000407077c24 */ /* 0x001fca000f8e0200 */
[----:B-1----:R-:W-:-:S13]  /*0060*/  ISETP.GE.AND P0, PT, R7, UR5, PT ;  /* 0x0000000507007c0c */ /* 0x002fda000bf06270 */
[----:B------:R-:W-:Y:S05]  /*0070*/  @P0 EXIT ;  /* 0x000000000000094d */ /* 0x000fea0003800000 */
[----:B------:R-:W0:Y:S01]  /*0080*/  LDC.64 R2, c[0x0][0x380] ;  /* 0x0000e000ff027b82 */ /* 0x000e220000000a00 */
[----:B------:R-:W1:Y:S07]  /*0090*/  LDCU.64 UR4, c[0x0][0x358] ;  /* 0x00006b00ff0477ac */ /* 0x000e6e0008000a00 */
[----:B------:R-:W2:Y:S01]  /*00a0*/  LDC.64 R4, c[0x0][0x388] ;  /* 0x0000e200ff047b82 */ /* 0x000ea20000000a00 */
[----:B0-----:R-:W-:-:S06]  /*00b0*/  IMAD.WIDE R2, R7, 0x4, R2 ;  /* 0x0000000407027825 */ /* 0x001fcc00078e0202 */
[----:B-1----:R-:W3:Y:S01]  /*00c0*/  LDG.E R2, desc[UR4][R2.64] ;  /* 0x0000000402027981 */ /* 0x002ee2000c1e1900 */
[----:B--2---:R-:W-:Y:S01]  /*00d0*/  IMAD.WIDE R4, R7, 0x4, R4 ;  /* 0x0000000407047825 */ /* 0x004fe200078e0204 */
[----:B---3--:R-:W-:-:S05]  /*00e0*/  FMNMX R7, RZ, R2, !PT ;  /* 0x00000002ff077209 */ /* 0x008fca0007800000 */
[----:B------:R-:W-:Y:S01]  /*00f0*/  STG.E desc[UR4][R4.64], R7 ;  /* 0x0000000704007986 */ /* 0x000fe2000c101904 */
[----:B------:R-:W-:Y:S05]  /*0100*/  EXIT ;  /* 0x000000000000794d */ /* 0x000fea0003800000 */
.L_x_4:
        /* <DEDUP_REMOVED lines=15> */
.L_x_112:


//--------------------- .text._Z17matrixMultiKernelPfS_S_iii --------------------------
	.section	.text._Z17matrixMultiKernelPfS_S_iii,"ax",@progbits
	.align	128
        .global         _Z17matrixMultiKernelPfS_S_iii
        .type           _Z17matrixMultiKernelPfS_S_iii,@function
        .size           _Z17matrixMultiKernelPfS_S_iii,(.L_x_113 - _Z17matrixMultiKernelPfS_S_iii)
        .other          _Z17matrixMultiKernelPfS_S_iii,@"STO_CUDA_ENTRY STV_DEFAULT"
_Z17matrixMultiKernelPfS_S_iii:
.text._Z17matrixMultiKernelPfS_S_iii:
[----:B------:R-:W-:Y:S01]  /*0000*/  LDC R1, c[0x0][0x37c] ;  /* 0x0000df00ff017b82 */ /* 0x000fe20000000800 */
[----:B------:R-:W0:Y:S01]  /*0010*/  S2R R17, SR_TID.Y ;  /* 0x0000000000117919 */ /* 0x000e220000002200 */
[----:B------:R-:W1:Y:S06]  /*0020*/  LDCU UR10, c[0x0][0x39c] ;  /* 0x00007380ff0a77ac */ /* 0x000e6c0008000800 */
[----:B------:R-:W0:Y:S01]  /*0030*/  LDC R19, c[0x0][0x364] ;  /* 0x0000d900ff137b82 */ /* 0x000e220000000800 */
[----:B------:R-:W-:Y:S01]  /*0040*/  HFMA2 R23, -RZ, RZ, 0, 0 ;  /* 0x00000000ff177431 */ /* 0x000fe200000001ff */
[----:B------:R-:W2:Y:S01]  /*0050*/  S2R R16, SR_TID.X ;  /* 0x0000000000107919 */ /* 0x000ea20000002100 */
[----:B------:R-:W3:Y:S01]  /*0060*/  LDCU UR14, c[0x0][0x3a0] ;  /* 0x00007400ff0e77ac */ /* 0x000ee20008000800 */
[----:B------:R-:W4:Y:S04]  /*0070*/  LDCU.64 UR8, c[0x0][0x358] ;  /* 0x00006b00ff0877ac */ /* 0x000f280008000a00 */
[----:B------:R-:W0:Y:S08]  /*0080*/  S2UR UR4, SR_CTAID.Y ;  /* 0x00000000000479c3 */ /* 0x000e300000002600 */
[----:B------:R-:W2:Y:S01]  /*0090*/  S2UR UR5, SR_CTAID.X ;  /* 0x00000000000579c3 */ /* 0x000ea20000002500 */
[----:B-1----:R-:W-:-:S07]  /*00a0*/  UISETP.GE.AND UP0, UPT, UR10, 0x1, UPT ;  /* 0x000000010a00788c */ /* 0x002fce000bf06270 */
[----:B------:R-:W2:Y:S01]  /*00b0*/  LDC R18, c[0x0][0x360] ;  /* 0x0000d800ff127b82 */ /* 0x000ea20000000800 */
[----:B0-----:R-:W-:Y:S02]  /*00c0*/  IMAD R19, R19, UR4, R17 ;  /* 0x0000000413137c24 */ /* 0x001fe4000f8e0211 */
[----:B--2---:R-:W-:Y:S01]  /*00d0*/  IMAD R18, R18, UR5, R16 ;  /* 0x0000000512127c24 */ /* 0x004fe2000f8e0210 */
[----:B---34-:R-:W-:Y:S06]  /*00e0*/  BRA.U !UP0, `(.L_x_5) ;  /* 0x0000000508c47547 */ /* 0x018fec000b800000 */
[----:B------:R-:W0:Y:S01]  /*00f0*/  S2UR UR7, SR_CgaCtaId ;  /* 0x00000000000779c3 */ /* 0x000e220000008800 */
[----:B------:R-:W1:Y:S01]  /*0100*/  LDCU UR11, c[0x0][0x3a0] ;  /* 0x00007400ff0b77ac */ /* 0x000e620008000800 */
[----:B------:R-:W-:Y:S01]  /*0110*/  MOV R23, RZ ;  /* 0x000000ff00177202 */ /* 0x000fe20000000f00 */
[----:B------:R-:W-:Y:S01]  /*0120*/  IMAD R6, R19, UR10, R16 ;  /* 0x0000000a13067c24 */ /* 0x000fe2000f8e0210 */
[----:B------:R-:W-:Y:S01]  /*0130*/  UMOV UR5, 0x400 ;  /* 0x0000040000057882 */ /* 0x000fe20000000000 */
[----:B------:R-:W-:-:S03]  /*0140*/  UIADD3 UR4, UPT, UPT, UR10, 0x1f, URZ ;  /* 0x0000001f0a047890 */ /* 0x000fc6000fffe0ff */
[----:B------:R-:W2:Y:S01]  /*0150*/  LDC R0, c[0x0][0x3a0] ;  /* 0x0000e800ff007b82 */ /* 0x000ea20000000800 */
[----:B------:R-:W-:Y:S02]  /*0160*/  UIADD3 UR6, UPT, UPT, UR5, 0x1000, URZ ;  /* 0x0000100005067890 */ /* 0x000fe4000fffe0ff */
[----:B------:R-:W-:Y:S01]  /*0170*/  USHF.R.U32.HI UR4, URZ, 0x5, UR4 ;  /* 0x00000005ff047899 */ /* 0x000fe20008011604 */
[----:B------:R-:W3:Y:S04]  /*0180*/  LDCU.64 UR12, c[0x0][0x398] ;  /* 0x00007300ff0c77ac */ /* 0x000ee80008000a00 */
[----:B------:R-:W4:Y:S01]  /*0190*/  LDC.64 R20, c[0x0][0x380] ;  /* 0x0000e000ff147b82 */ /* 0x000f220000000a00 */
[----:B------:R-:W-:Y:S01]  /*01a0*/  UIADD3 UR4, UPT, UPT, -UR4, URZ, URZ ;  /* 0x000000ff04047290 */ /* 0x000fe2000fffe1ff */
[----:B-1----:R-:W-:Y:S01]  /*01b0*/  IMAD R7, R17, UR11, R18 ;  /* 0x0000000b11077c24 */ /* 0x002fe2000f8e0212 */
[----:B0-----:R-:W-:-:S02]  /*01c0*/  ULEA UR5, UR7, UR5, 0x18 ;  /* 0x0000000507057291 */ /* 0x001fc4000f8ec0ff */
[----:B------:R-:W-:-:S04]  /*01d0*/  ULEA UR6, UR7, UR6, 0x18 ;  /* 0x0000000607067291 */ /* 0x000fc8000f8ec0ff */
[C---:B------:R-:W-:Y:S02]  /*01e0*/  LEA R5, R17.reuse, UR5, 0x7 ;  /* 0x0000000511057c11 */ /* 0x040fe4000f8e38ff */
[C---:B------:R-:W-:Y:S02]  /*01f0*/  LEA R2, R16.reuse, UR6, 0x2 ;  /* 0x0000000610027c11 */ /* 0x040fe4000f8e10ff */
[----:B------:R-:W-:Y:S02]  /*0200*/  LEA R4, R16, R5, 0x2 ;  /* 0x0000000510047211 */ /* 0x000fe400078e10ff */
[----:B---3--:R-:W-:-:S07]  /*0210*/  LEA R3, R17, R2, 0x7 ;  /* 0x0000000211037211 */ /* 0x008fce00078e38ff */
.L_x_6:
[----:B------:R-:W-:Y:S01]  /*0220*/  ISETP.GE.AND P0, PT, R17, UR13, PT ;  /* 0x0000000d11007c0c */ /* 0x000fe2000bf06270 */
[----:B------:R-:W-:Y:S01]  /*0230*/  HFMA2 R22, -RZ, RZ, 0, 0 ;  /* 0x00000000ff167431 */ /* 0x000fe200000001ff */
[----:B------:R-:W-:Y:S01]  /*0240*/  ISETP.GE.AND P1, PT, R16, UR13, PT ;  /* 0x0000000d10007c0c */ /* 0x000fe2000bf26270 */
[----:B----4-:R-:W-:Y:S01]  /*0250*/  IMAD.WIDE R8, R6, 0x4, R20 ;  /* 0x0000000406087825 */ /* 0x010fe200078e0214 */
[----:B--2---:R-:W-:Y:S02]  /*0260*/  ISETP.GE.OR P0, PT, R18, R0, P0 ;  /* 0x000000001200720c */ /* 0x004fe40000706670 */
[----:B------:R-:W-:Y:S02]  /*0270*/  ISETP.GE.OR P1, PT, R19, UR12, P1 ;  /* 0x0000000c13007c0c */ /* 0x000fe40008f26670 */
[----:B------:R-:W-:-:S09]  /*0280*/  MOV R27, RZ ;  /* 0x000000ff001b7202 */ /* 0x000fd20000000f00 */
[----:B------:R-:W0:Y:S02]  /*0290*/  @!P0 LDC.64 R10, c[0x0][0x388] ;  /* 0x0000e200ff0a8b82 */ /* 0x000e240000000a00 */
[----:B------:R-:W2:Y:S01]  /*02a0*/  @!P1 LDG.E R27, desc[UR8][R8.64] ;  /* 0x00000008081b9981 */ /* 0x000ea2000c1e1900 */
[----:B0-----:R-:W-:-:S05]  /*02b0*/  @!P0 IMAD.WIDE R10, R7, 0x4, R10 ;  /* 0x00000004070a8825 */ /* 0x001fca00078e020a */
[----:B------:R-:W3:Y:S04]  /*02c0*/  @!P0 LDG.E R22, desc[UR8][R10.64] ;  /* 0x000000080a168981 */ /* 0x000ee8000c1e1900 */
[----:B--2---:R-:W-:Y:S04]  /*02d0*/  STS [R4], R27 ;  /* 0x0000001b04007388 */ /* 0x004fe80000000800 */
[----:B---3--:R-:W-:Y:S01]  /*02e0*/  STS [R3], R22 ;  /* 0x0000001603007388 */ /* 0x008fe20000000800 */
[----:B------:R-:W-:Y:S06]  /*02f0*/  BAR.SYNC.DEFER_BLOCKING 0x0 ;  /* 0x0000000000007b1d */ /* 0x000fec0000010000 */
[----:B------:R-:W-:Y:S04]  /*0300*/  LDS R26, [R2] ;  /* 0x00000000021a7984 */ /* 0x000fe80000000800 */
[----:B------:R-:W0:Y:S04]  /*0310*/  LDS.128 R12, [R5] ;  /* 0x00000000050c7984 */ /* 0x000e280000000c00 */
[----:B------:R-:W1:Y:S04]  /*0320*/  LDS R29, [R2+0x80] ;  /* 0x00008000021d7984 */ /* 0x000e680000000800 */
[----:B------:R-:W2:Y:S04]  /*0330*/  LDS R25, [R2+0x100] ;  /* 0x0001000002197984 */ /* 0x000ea80000000800 */
[----:B------:R-:W3:Y:S04]  /*0340*/  LDS R24, [R2+0x180] ;  /* 0x0001800002187984 */ /* 0x000ee80000000800 */
[----:B------:R-:W-:Y:S04]  /*0350*/  LDS.128 R8, [R5+0x10] ;  /* 0x0000100005087984 */ /* 0x000fe80000000c00 */
[----:B------:R-:W-:Y:S01]  /*0360*/  LDS R22, [R2+0x280] ;  /* 0x0002800002167984 */ /* 0x000fe20000000800 */
[----:B0-----:R-:W-:-:S03]  /*0370*/  FFMA R12, R12, R26, R23 ;  /* 0x0000001a0c0c7223 */ /* 0x001fc60000000017 */
[----:B------:R-:W0:Y:S01]  /*0380*/  LDS R23, [R2+0x200] ;  /* 0x0002000002177984 */ /* 0x000e220000000800 */
[----:B-1----:R-:W-:-:S03]  /*0390*/  FFMA R12, R29, R13, R12 ;  /* 0x0000000d1d0c7223 */ /* 0x002fc6000000000c */
[----:B------:R-:W-:Y:S01]  /*03a0*/  LDS R26, [R2+0xb80] ;  /* 0x000b8000021a7984 */ /* 0x000fe20000000800 */
[----:B--2---:R-:W-:-:S03]  /*03b0*/  FFMA R13, R25, R14, R12 ;  /* 0x0000000e190d7223 */ /* 0x004fc6000000000c */
[----:B------:R-:W1:Y:S01]  /*03c0*/  LDS R25, [R2+0x300] ;  /* 0x0003000002197984 */ /* 0x000e620000000800 */
[----:B---3--:R-:W-:-:S03]  /*03d0*/  FFMA R13, R24, R15, R13 ;  /* 0x0000000f180d7223 */ /* 0x008fc6000000000d */
[----:B------:R-:W2:Y:S01]  /*03e0*/  LDS R24, [R2+0x380] ;  /* 0x0003800002187984 */ /* 0x000ea20000000800 */
[----:B0-----:R-:W-:-:S03]  /*03f0*/  FFMA R27, R8, R23, R13 ;  /* 0x00000017081b7223 */ /* 0x001fc6000000000d */
[----:B------:R-:W-:Y:S04]  /*0400*/  LDS R23, [R2+0x400] ;  /* 0x0004000002177984 */ /* 0x000fe80000000800 */
[----:B------:R-:W0:Y:S01]  /*0410*/  LDS.128 R12, [R5+0x20] ;  /* 0x00002000050c7984 */ /* 0x000e220000000c00 */
[----:B------:R-:W-:-:S03]  /*0420*/  FFMA R8, R22, R9, R27 ;  /* 0x0000000916087223 */ /* 0x000fc6000000001b */
[----:B------:R-:W3:Y:S01]  /*0430*/  LDS R22, [R2+0x480] ;  /* 0x0004800002167984 */ /* 0x000ee20000000800 */
[----:B-1----:R-:W-:-:S03]  /*0440*/  FFMA R9, R25, R10, R8 ;  /* 0x0000000a19097223 */ /* 0x002fc60000000008 */
[----:B------:R-:W1:Y:S01]  /*0450*/  LDS R25, [R2+0x500] ;  /* 0x0005000002197984 */ /* 0x000e620000000800 */
[----:B--2---:R-:W-:-:S03]  /*0460*/  FFMA R9, R24, R11, R9 ;  /* 0x0000000b18097223 */ /* 0x004fc60000000009 */
[----:B------:R-:W2:Y:S01]  /*0470*/  LDS R24, [R2+0x580] ;  /* 0x0005800002187984 */ /* 0x000ea20000000800 */
[----:B0-----:R-:W-:-:S03]  /*0480*/  FFMA R27, R12, R23, R9 ;  /* 0x000000170c1b7223 */ /* 0x001fc60000000009 */
[----:B------:R-:W-:Y:S04]  /*0490*/  LDS R23, [R2+0x600] ;  /* 0x0006000002177984 */ /* 0x000fe80000000800 */
[----:B------:R-:W0:Y:S01]  /*04a0*/  LDS.128 R8, [R5+0x30] ;  /* 0x0000300005087984 */ /* 0x000e220000000c00 */
[----:B---3--:R-:W-:-:S03]  /*04b0*/  FFMA R12, R22, R13, R27 ;  /* 0x0000000d160c7223 */ /* 0x008fc6000000001b */
        /* <DEDUP_REMOVED lines=22> */
[----:B------:R-:W-:Y:S04]  /*0620*/  LDS R27, [R2+0xc00] ;  /* 0x000c0000021b7984 */ /* 0x000fe80000000800 */
[----:B------:R-:W-:Y:S01]  /*0630*/  LDS R24, [R2+0xc80] ;  /* 0x000c800002187984 */ /* 0x000fe20000000800 */
[----:B0-----:R-:W-:-:S03]  /*0640*/  FFMA R23, R8, R23, R13 ;  /* 0x0000001708177223 */ /* 0x001fc6000000000d */
[----:B------:R-:W0:Y:S01]  /*0650*/  LDS.128 R12, [R5+0x60] ;  /* 0x00006000050c7984 */ /* 0x000e220000000c00 */
[----:B---3--:R-:W-:-:S03]  /*0660*/  FFMA R22, R22, R9, R23 ;  /* 0x0000000916167223 */ /* 0x008fc60000000017 */
[----:B------:R-:W2:Y:S01]  /*0670*/  LDS R23, [R2+0xd00] ;  /* 0x000d000002177984 */ /* 0x000ea20000000800 */
[----:B-1----:R-:W-:-:S03]  /*0680*/  FFMA R25, R25, R10, R22 ;  /* 0x0000000a19197223 */ /* 0x002fc60000000016 */
[----:B------:R-:W1:Y:S01]  /*0690*/  LDS R22, [R2+0xd80] ;  /* 0x000d800002167984 */ /* 0x000e620000000800 */
[----:B------:R-:W-:-:S03]  /*06a0*/  FFMA R11, R26, R11, R25 ;  /* 0x0000000b1a0b7223 */ /* 0x000fc60000000019 */
[----:B------:R-:W-:Y:S01]  /*06b0*/  LDS R25, [R2+0xe00] ;  /* 0x000e000002197984 */ /* 0x000fe20000000800 */
[----:B0-----:R-:W-:-:S03]  /*06c0*/  FFMA R27, R12, R27, R11 ;  /* 0x0000001b0c1b7223 */ /* 0x001fc6000000000b */
[----:B------:R-:W0:Y:S01]  /*06d0*/  LDS.128 R8, [R5+0x70] ;  /* 0x0000700005087984 */ /* 0x000e220000000c00 */
[----:B------:R-:W-:-:S03]  /*06e0*/  FFMA R24, R24, R13, R27 ;  /* 0x0000000d18187223 */ /* 0x000fc6000000001b */
[----:B------:R-:W3:Y:S04]  /*06f0*/  LDS R27, [R2+0xe80] ;  /* 0x000e8000021b7984 */ /* 0x000ee80000000800 */
[----:B------:R-:W4:Y:S04]  /*0700*/  LDS R13, [R2+0xf00] ;  /* 0x000f0000020d7984 */ /* 0x000f280000000800 */
[----:B------:R-:W5:Y:S01]  /*0710*/  LDS R12, [R2+0xf80] ;  /* 0x000f8000020c7984 */ /* 0x000f620000000800 */
[----:B--2---:R-:W-:Y:S01]  /*0720*/  FFMA R23, R23, R14, R24 ;  /* 0x0000000e17177223 */ /* 0x004fe20000000018 */
[----:B------:R-:W-:-:S03]  /*0730*/  UIADD3 UR4, UPT, UPT, UR4, 0x1, URZ ;  /* 0x0000000104047890 */ /* 0x000fc6000fffe0ff */
[----:B-1----:R-:W-:Y:S01]  /*0740*/  FFMA R15, R22, R15, R23 ;  /* 0x0000000f160f7223 */ /* 0x002fe20000000017 */
[----:B------:R-:W-:Y:S01]  /*0750*/  UISETP.NE.AND UP0, UPT, UR4, URZ, UPT ;  /* 0x000000ff0400728c */ /* 0x000fe2000bf05270 */
[----:B------:R-:W-:Y:S02]  /*0760*/  IADD3 R17, PT, PT, R17, 0x20, RZ ;  /* 0x0000002011117810 */ /* 0x000fe40007ffe0ff */
[----:B------:R-:W-:Y:S02]  /*0770*/  IADD3 R6, PT, PT, R6, 0x20, RZ ;  /* 0x0000002006067810 */ /* 0x000fe40007ffe0ff */
[----:B------:R-:W-:Y:S02]  /*0780*/  IADD3 R16, PT, PT, R16, 0x20, RZ ;  /* 0x0000002010107810 */ /* 0x000fe40007ffe0ff */
[----:B------:R-:W-:Y:S01]  /*0790*/  LEA R7, R0, R7, 0x5 ;  /* 0x0000000700077211 */ /* 0x000fe200078e28ff */
[----:B0-----:R-:W-:-:S04]  /*07a0*/  FFMA R8, R8, R25, R15 ;  /* 0x0000001908087223 */ /* 0x001fc8000000000f */
[----:B---3--:R-:W-:-:S04]  /*07b0*/  FFMA R8, R27, R9, R8 ;  /* 0x000000091b087223 */ /* 0x008fc80000000008 */
[----:B----4-:R-:W-:-:S04]  /*07c0*/  FFMA R13, R13, R10, R8 ;  /* 0x0000000a0d0d7223 */ /* 0x010fc80000000008 */
[----:B-----5:R-:W-:Y:S01]  /*07d0*/  FFMA R23, R12, R11, R13 ;  /* 0x0000000b0c177223 */ /* 0x020fe2000000000d */
[----:B------:R-:W-:Y:S06]  /*07e0*/  BAR.SYNC.DEFER_BLOCKING 0x0 ;  /* 0x0000000000007b1d */ /* 0x000fec0000010000 */
[----:B------:R-:W-:Y:S05]  /*07f0*/  BRA.U UP0, `(.L_x_6) ;  /* 0xfffffff900887547 */ /* 0x000fea000b83ffff */
.L_x_5:
[----:B------:R-:W0:Y:S01]  /*0800*/  LDCU UR4, c[0x0][0x398] ;  /* 0x00007300ff0477ac */ /* 0x000e220008000800 */
[----:B------:R-:W-:-:S04]  /*0810*/  ISETP.GE.AND P0, PT, R18, UR14, PT ;  /* 0x0000000e12007c0c */ /* 0x000fc8000bf06270 */
[----:B0-----:R-:W-:-:S13]  /*0820*/  ISETP.GE.OR P0, PT, R19, UR4, P0 ;  /* 0x0000000413007c0c */ /* 0x001fda0008706670 */
[----:B------:R-:W-:Y:S05]  /*0830*/  @P0 EXIT ;  /* 0x000000000000094d */ /* 0x000fea0003800000 */
[----:B------:R-:W0:Y:S01]  /*0840*/  LDC.64 R2, c[0x0][0x390] ;  /* 0x0000e400ff027b82 */ /* 0x000e220000000a00 */
[----:B------:R-:W-:-:S04]  /*0850*/  IMAD R19, R19, UR14, R18 ;  /* 0x0000000e13137c24 */ /* 0x000fc8000f8e0212 */
[----:B0-----:R-:W-:-:S05]  /*0860*/  IMAD.WIDE R2, R19, 0x4, R2 ;  /* 0x0000000413027825 */ /* 0x001fca00078e0202 */
[----:B------:R-:W-:Y:S01]  /*0870*/  STG.E desc[UR8][R2.64], R23 ;  /* 0x0000001702007986 */ /* 0x000fe2000c101908 */
[----:B------:R-:W-:Y:S05]  /*0880*/  EXIT ;  /* 0x000000000000794d */ /* 0x000fea0003800000 */
.L_x_7:
        /* <DEDUP_REMOVED lines=15> */
.L_x_113:


//--------------------- .text._Z21computeGradBiasKernelPfS_ii --------------------------
	.section	.text._Z21computeGradBiasKernelPfS_ii,"ax",@progbits
	.align	128
        .global         _Z21computeGradBiasKernelPfS_ii
        .type           _Z21computeGradBiasKernelPfS_ii,@function
        .size           _Z21computeGradBiasKernelPfS_ii,(.L_x_114 - _Z21computeGradBiasKernelPfS_ii)
        .other          _Z21computeGradBiasKernelPfS_ii,@"STO_CUDA_ENTRY STV_DEFAULT"
_Z21computeGradBiasKernelPfS_ii:
.text._Z21computeGradBiasKernelPfS_ii:
[----:B------:R-:W-:Y:S01]  /*0000*/  LDC R1, c[0x0][0x37c] ;  /* 0x0000df00ff017b82 */ /* 0x000fe20000000800 */
[----:B------:R-:W0:Y:S01]  /*0010*/  S2R R0, SR_CTAID.X ;  /* 0x0000000000007919 */ /* 0x000e220000002500 */
[----:B------:R-:W0:Y:S01]  /*0020*/  LDCU UR4, c[0x0][0x360] ;  /* 0x00006c00ff0477ac */ /* 0x000e220008000800 */
[----:B------:R-:W0:Y:S01]  /*0030*/  S2R R7, SR_TID.X ;  /* 0x0000000000077919 */ /* 0x000e220000002100 */
[----:B------:R-:W1:Y:S01]  /*0040*/  LDCU.64 UR6, c[0x0][0x390] ;  /* 0x00007200ff0677ac */ /* 0x000e620008000a00 */
[----:B------:R-:W2:Y:S01]  /*0050*/  S2R R3, SR_TID.Y ;  /* 0x0000000000037919 */ /* 0x000ea20000002200 */
[C---:B0-----:R-:W-:Y:S02]  /*0060*/  IMAD R7, R0.reuse, UR4, R7 ;  /* 0x0000000400077c24 */ /* 0x041fe4000f8e0207 */
[----:B--2---:R-:W-:-:S03]  /*0070*/  IMAD R0, R0, UR4, R3 ;  /* 0x0000000400007c24 */ /* 0x004fc6000f8e0203 */
[----:B-1----:R-:W-:-:S04]  /*0080*/  ISETP.GE.AND P0, PT, R7, UR7, PT ;  /* 0x0000000707007c0c */ /* 0x002fc8000bf06270 */
[----:B------:R-:W-:-:S13]  /*0090*/  ISETP.GE.OR P0, PT, R0, UR6, P0 ;  /* 0x0000000600007c0c */ /* 0x000fda0008706670 */
[----:B------:R-:W-:Y:S05]  /*00a0*/  @P0 EXIT ;  /* 0x000000000000094d */ /* 0x000fea0003800000 */
[----:B------:R-:W0:Y:S01]  /*00b0*/  LDC.64 R2, c[0x0][0x388] ;  /* 0x0000e200ff027b82 */ /* 0x000e220000000a00 */
[----:B------:R-:W1:Y:S01]  /*00c0*/  LDCU.64 UR4, c[0x0][0x358] ;  /* 0x00006b00ff0477ac */ /* 0x000e620008000a00 */
[----:B------:R-:W-:-:S04]  /*00d0*/  IMAD R5, R7, UR7, R0 ;  /* 0x0000000707057c24 */ /* 0x000fc8000f8e0200 */
[----:B0-----:R-:W-:Y:S02]  /*00e0*/  IMAD.WIDE R2, R5, 0x4, R2 ;  /* 0x0000000405027825 */ /* 0x001fe400078e0202 */
[----:B------:R-:W0:Y:S04]  /*00f0*/  LDC.64 R4, c[0x0][0x380] ;  /* 0x0000e000ff047b82 */ /* 0x000e280000000a00 */
[----:B-1----:R-:W2:Y:S01]  /*0100*/  LDG.E R3, desc[UR4][R2.64] ;  /* 0x0000000402037981 */ /* 0x002ea2000c1e1900 */
[----:B0-----:R-:W-:-:S05]  /*0110*/  IMAD.WIDE R4, R7, 0x4, R4 ;  /* 0x0000000407047825 */ /* 0x001fca00078e0204 */
[----:B--2---:R-:W-:Y:S01]  /*0120*/  REDG.E.ADD.F32.FTZ.RN.STRONG.GPU desc[UR4][R4.64], R3 ;  /* 0x00000003040079a6 */ /* 0x004fe2000c12f304 */
[----:B------:R-:W-:Y:S05]  /*0130*/  EXIT ;  /* 0x000000000000794d */ /* 0x000fea0003800000 */
.L_x_8:
        /* <DEDUP_REMOVED lines=12> */
.L_x_114:


//--------------------- .text._Z13softmaxKernelPfS_ii --------------------------
	.section	.text._Z13softmaxKernelPfS_ii,"ax",@progbits
	.align	128
        .global         _Z13softmaxKernelPfS_ii
        .type           _Z13softmaxKernelPfS_ii,@function
        .size           _Z13softmaxKernelPfS_ii,(.L_x_109 - _Z13softmaxKernelPfS_ii)
        .other          _Z13softmaxKernelPfS_ii,@"STO_CUDA_ENTRY STV_DEFAULT"
_Z13softmaxKernelPfS_ii:
.text._Z13softmaxKernelPfS_ii:
[----:B------:R-:W-:Y:S01]  /*0000*/  LDC R1, c[0x0][0x37c] ;  /* 0x0000df00ff017b82 */ /* 0x000fe20000000800 */
[----:B------:R-:W0:Y:S01]  /*0010*/  S2R R2, SR_CTAID.X ;  /* 0x0000000000027919 */ /* 0x000e220000002500 */
[----:B------:R-:W0:Y:S01]  /*0020*/  LDCU UR4, c[0x0][0x360] ;  /* 0x00006c00ff0477ac */ /* 0x000e220008000800 */
[----:B------:R-:W0:Y:S01]  /*0030*/  S2R R3, SR_TID.X ;  /* 0x0000000000037919 */ /* 0x000e220000002100 */
[----:B------:R-:W1:Y:S01]  /*0040*/  LDCU UR5, c[0x0][0x390] ;  /* 0x00007200ff0577ac */ /* 0x000e620008000800 */
[----:B0-----:R-:W-:-:S05]  /*0050*/  IMAD R2, R2, UR4, R3 ;  /* 0x0000000402027c24 */ /* 0x001fca000f8e0203 */
[----:B-1----:R-:W-:-:S13]  /*0060*/  ISETP.GE.AND P0, PT, R2, UR5, PT ;  /* 0x0000000502007c0c */ /* 0x002fda000bf06270 */
[----:B------:R-:W-:Y:S05]  /*0070*/  @P0 EXIT ;  /* 0x000000000000094d */ /* 0x000fea0003800000 */
[----:B------:R-:W0:Y:S01]  /*0080*/  LDCU UR5, c[0x0][0x394] ;  /* 0x00007280ff0577ac */ /* 0x000e220008000800 */
[----:B------:R-:W1:Y:S01]  /*0090*/  LDCU.64 UR6, c[0x0][0x380] ;  /* 0x00007000ff0677ac */ /* 0x000e620008000a00 */
[----:B------:R-:W2:Y:S01]  /*00a0*/  LDCU.64 UR10, c[0x0][0x358] ;  /* 0x00006b00ff0a77ac */ /* 0x000ea20008000a00 */
[----:B0-----:R-:W-:-:S04]  /*00b0*/  IMAD R2, R2, UR5, RZ ;  /* 0x0000000502027c24 */ /* 0x001fc8000f8e02ff */
[----:B------:R-:W-:-:S03]  /*00c0*/  IMAD.WIDE R4, R2, 0x4, RZ ;  /* 0x0000000402047825 */ /* 0x000fc600078e02ff */
[----:B-1----:R-:W-:-:S04]  /*00d0*/  IADD3 R6, P0, PT, R4, UR6, RZ ;  /* 0x0000000604067c10 */ /* 0x002fc8000ff1e0ff */
[----:B------:R-:W-:-:S05]  /*00e0*/  IADD3.X R7, PT, PT, R5, UR7, RZ, P0, !PT ;  /* 0x0000000705077c10 */ /* 0x000fca00087fe4ff */
[----:B--2---:R0:W5:Y:S01]  /*00f0*/  LDG.E R0, desc[UR10][R6.64] ;  /* 0x0000000a06007981 */ /* 0x004162000c1e1900 */
[----:B------:R-:W-:-:S09]  /*0100*/  UISETP.GE.AND UP0, UPT, UR5, 0x2, UPT ;  /* 0x000000020500788c */ /* 0x000fd2000bf06270 */
[----:B0-----:R-:W-:Y:S05]  /*0110*/  BRA.U !UP0, `(.L_x_9) ;  /* 0x0000000508fc7547 */ /* 0x001fea000b800000 */
[----:B------:R-:W-:Y:S01]  /*0120*/  UIADD3 UR4, UPT, UPT, UR5, -0x1, URZ ;  /* 0xffffffff05047890 */ /* 0x000fe2000fffe0ff */
[----:B------:R-:W-:Y:S01]  /*0130*/  HFMA2 R3, -RZ, RZ, 0, 5.9604644775390625e-08 ;  /* 0x00000001ff037431 */ /* 0x000fe200000001ff */
[----:B------:R-:W-:Y:S02]  /*0140*/  UIADD3 UR5, UPT, UPT, UR5, -0x2, URZ ;  /* 0xfffffffe05057890 */ /* 0x000fe4000fffe0ff */
[----:B------:R-:W-:Y:S02]  /*0150*/  ULOP3.LUT UR6, UR4, 0xf, URZ, 0xc0, !UPT ;  /* 0x0000000f04067892 */ /* 0x000fe4000f8ec0ff */
[----:B------:R-:W-:-:S09]  /*0160*/  UISETP.GE.U32.AND UP0, UPT, UR5, 0xf, UPT ;  /* 0x0000000f0500788c */ /* 0x000fd2000bf06070 */
[----:B------:R-:W-:Y:S05]  /*0170*/  BRA.U !UP0, `(.L_x_10) ;  /* 0x0000000108f07547 */ /* 0x000fea000b800000 */
[----:B------:R-:W-:Y:S01]  /*0180*/  IADD3 R8, P0, PT, R6, 0x20, RZ ;  /* 0x0000002006087810 */ /* 0x000fe20007f1e0ff */
[----:B------:R-:W-:Y:S01]  /*0190*/  ULOP3.LUT UR5, UR4, 0xfffffff0, URZ, 0xc0, !UPT ;  /* 0xfffffff004057892 */ /* 0x000fe2000f8ec0ff */
[----:B------:R-:W-:Y:S02]  /*01a0*/  MOV R3, RZ ;  /* 0x000000ff00037202 */ /* 0x000fe40000000f00 */
[----:B------:R-:W-:Y:S01]  /*01b0*/  IADD3.X R9, PT, PT, RZ, R7, RZ, P0, !PT ;  /* 0x00000007ff097210 */ /* 0x000fe200007fe4ff */
[----:B------:R-:W-:-:S12]  /*01c0*/  UIADD3 UR5, UPT, UPT, -UR5, URZ, URZ ;  /* 0x000000ff05057290 */ /* 0x000fd8000fffe1ff */
.L_x_11:
[----:B------:R-:W2:Y:S04]  /*01d0*/  LDG.E R21, desc[UR10][R8.64+-0x1c] ;  /* 0xffffe40a08157981 */ /* 0x000ea8000c1e1900 */
[----:B------:R-:W3:Y:S04]  /*01e0*/  LDG.E R20, desc[UR10][R8.64+-0x18] ;  /* 0xffffe80a08147981 */ /* 0x000ee8000c1e1900 */
[----:B------:R-:W4:Y:S04]  /*01f0*/  LDG.E R23, desc[UR10][R8.64+-0x14] ;  /* 0xffffec0a08177981 */ /* 0x000f28000c1e1900 */
        /* <DEDUP_REMOVED lines=11> */
[----:B------:R-:W4:Y:S01]  /*02b0*/  LDG.E R10, desc[UR10][R8.64+0x1c] ;  /* 0x00001c0a080a7981 */ /* 0x000f22000c1e1900 */
[----:B--2--5:R-:W-:-:S04]  /*02c0*/  FSETP.GE.AND P0, PT, R0, R21, PT ;  /* 0x000000150000720b */ /* 0x024fc80003f06000 */
[----:B------:R-:W-:Y:S02]  /*02d0*/  FSEL R21, R0, R21, P0 ;  /* 0x0000001500157208 */ /* 0x000fe40000000000 */
[----:B------:R0:W2:Y:S01]  /*02e0*/  LDG.E R0, desc[UR10][R8.64+0x20] ;  /* 0x0000200a08007981 */ /* 0x0000a2000c1e1900 */
[----:B------:R-:W-:Y:S01]  /*02f0*/  UIADD3 UR5, UPT, UPT, UR5, 0x10, URZ ;  /* 0x0000001005057890 */ /* 0x000fe2000fffe0ff */
[-C--:B---3--:R-:W-:Y:S02]  /*0300*/  FSETP.GE.AND P0, PT, R21, R20.reuse, PT ;  /* 0x000000141500720b */ /* 0x088fe40003f06000 */
[----:B------:R-:W-:Y:S01]  /*0310*/  IADD3 R3, PT, PT, R3, 0x10, RZ ;  /* 0x0000001003037810 */ /* 0x000fe20007ffe0ff */
[----:B------:R-:W-:Y:S01]  /*0320*/  UISETP.NE.AND UP0, UPT, UR5, URZ, UPT ;  /* 0x000000ff0500728c */ /* 0x000fe2000bf05270 */
[----:B------:R-:W-:-:S04]  /*0330*/  FSEL R20, R21, R20, P0 ;  /* 0x0000001415147208 */ /* 0x000fc80000000000 */
[-C--:B----4-:R-:W-:Y:S02]  /*0340*/  FSETP.GE.AND P0, PT, R20, R23.reuse, PT ;  /* 0x000000171400720b */ /* 0x090fe40003f06000 */
[----:B0-----:R-:W-:Y:S02]  /*0350*/  IADD3 R8, P1, PT, R8, 0x40, RZ ;  /* 0x0000004008087810 */ /* 0x001fe40007f3e0ff */
[----:B------:R-:W-:Y:S02]  /*0360*/  FSEL R20, R20, R23, P0 ;  /* 0x0000001714147208 */ /* 0x000fe40000000000 */
[----:B------:R-:W-:Y:S02]  /*0370*/  IADD3.X R9, PT, PT, RZ, R9, RZ, P1, !PT ;  /* 0x00000009ff097210 */ /* 0x000fe40000ffe4ff */
[----:B------:R-:W-:-:S04]  /*0380*/  FSETP.GE.AND P0, PT, R20, R25, PT ;  /* 0x000000191400720b */ /* 0x000fc80003f06000 */
[----:B------:R-:W-:-:S04]  /*0390*/  FSEL R20, R20, R25, P0 ;  /* 0x0000001914147208 */ /* 0x000fc80000000000 */
        /* <DEDUP_REMOVED lines=22> */
[----:B--2---:R-:W-:-:S04]  /*0500*/  FSETP.GE.AND P0, PT, R11, R0, PT ;  /* 0x000000000b00720b */ /* 0x004fc80003f06000 */
[----:B------:R-:W-:Y:S01]  /*0510*/  FSEL R0, R11, R0, P0 ;  /* 0x000000000b007208 */ /* 0x000fe20000000000 */
[----:B------:R-:W-:Y:S08]  /*0520*/  BRA.U UP0, `(.L_x_11) ;  /* 0xfffffffd00287547 */ /* 0x000ff0000b83ffff */
[----:B------:R-:W-:-:S07]  /*0530*/  IADD3 R3, PT, PT, R3, 0x1, RZ ;  /* 0x0000000103037810 */ /* 0x000fce0007ffe0ff */
.L_x_10:
[----:B------:R-:W-:-:S09]  /*0540*/  UISETP.NE.AND UP0, UPT, UR6, URZ, UPT ;  /* 0x000000ff0600728c */ /* 0x000fd2000bf05270 */
[----:B------:R-:W-:Y:S05]  /*0550*/  BRA.U !UP0, `(.L_x_9) ;  /* 0x0000000108ec7547 */ /* 0x000fea000b800000 */
[----:B------:R-:W-:Y:S02]  /*0560*/  UISETP.GE.U32.AND UP0, UPT, UR6, 0x8, UPT ;  /* 0x000000080600788c */ /* 0x000fe4000bf06070 */
[----:B------:R-:W-:-:S04]  /*0570*/  ULOP3.LUT UR5, UR4, 0x7, URZ, 0xc0, !UPT ;  /* 0x0000000704057892 */ /* 0x000fc8000f8ec0ff */
[----:B------:R-:W-:-:S03]  /*0580*/  UISETP.NE.AND UP1, UPT, UR5, URZ, UPT ;  /* 0x000000ff0500728c */ /* 0x000fc6000bf25270 */
[----:B------:R-:W-:Y:S08]  /*0590*/  BRA.U !UP0, `(.L_x_12) ;  /* 0x0000000108687547 */ /* 0x000ff0000b800000 */
[----:B------:R-:W-:-:S05]  /*05a0*/  IMAD.WIDE R8, R3, 0x4, R6 ;  /* 0x0000000403087825 */ /* 0x000fca00078e0206 */
[----:B------:R-:W2:Y:S04]  /*05b0*/  LDG.E R11, desc[UR10][R8.64] ;  /* 0x0000000a080b7981 */ /* 0x000ea8000c1e1900 */
[----:B------:R-:W3:Y:S04]  /*05c0*/  LDG.E R13, desc[UR10][R8.64+0x4] ;  /* 0x0000040a080d7981 */ /* 0x000ee8000c1e1900 */
[----:B------:R-:W4:Y:S04]  /*05d0*/  LDG.E R15, desc[UR10][R8.64+0x8] ;  /* 0x0000080a080f7981 */ /* 0x000f28000c1e1900 */
[----:B------:R-:W4:Y:S04]  /*05e0*/  LDG.E R17, desc[UR10][R8.64+0xc] ;  /* 0x00000c0a08117981 */ /* 0x000f28000c1e1900 */
[----:B------:R-:W4:Y:S04]  /*05f0*/  LDG.E R19, desc[UR10][R8.64+0x10] ;  /* 0x0000100a08137981 */ /* 0x000f28000c1e1900 */
[----:B------:R-:W4:Y:S04]  /*0600*/  LDG.E R21, desc[UR10][R8.64+0x14] ;  /* 0x0000140a08157981 */ /* 0x000f28000c1e1900 */
[----:B------:R-:W4:Y:S04]  /*0610*/  LDG.E R23, desc[UR10][R8.64+0x18] ;  /* 0x0000180a08177981 */ /* 0x000f28000c1e1900 */
[----:B------:R-:W4:Y:S01]  /*0620*/  LDG.E R25, desc[UR10][R8.64+0x1c] ;  /* 0x00001c0a08197981 */ /* 0x000f22000c1e1900 */
[----:B------:R-:W-:-:S02]  /*0630*/  IADD3 R3, PT, PT, R3, 0x8, RZ ;  /* 0x0000000803037810 */ /* 0x000fc40007ffe0ff */
[----:B--2--5:R-:W-:-:S04]  /*0640*/  FSETP.GE.AND P0, PT, R0, R11, PT ;  /* 0x0000000b0000720b */ /* 0x024fc80003f06000 */
[----:B------:R-:W-:-:S04]  /*0650*/  FSEL R0, R0, R11, P0 ;  /* 0x0000000b00007208 */ /* 0x000fc80000000000 */
[----:B---3--:R-:W-:-:S04]  /*0660*/  FSETP.GE.AND P0, PT, R0, R13, PT ;  /* 0x0000000d0000720b */ /* 0x008fc80003f06000 */
[----:B------:R-:W-:-:S04]  /*0670*/  FSEL R0, R0, R13, P0 ;  /* 0x0000000d00007208 */ /* 0x000fc80000000000 */
[----:B----4-:R-:W-:-:S04]  /*0680*/  FSETP.GE.AND P0, PT, R0, R15, PT ;  /* 0x0000000f0000720b */ /* 0x010fc80003f06000 */
        /* <DEDUP_REMOVED lines=10> */
[----:B------:R-:W-:-:S09]  /*0730*/  FSEL R0, R0, R25, P0 ;  /* 0x0000001900007208 */ /* 0x000fd20000000000 */
.L_x_12:
        /* <DEDUP_REMOVED lines=18> */
[----:B------:R-:W-:-:S09]  /*0860*/  FSEL R0, R0, R17, P0 ;  /* 0x0000001100007208 */ /* 0x000fd20000000000 */
.L_x_13:
[----:B------:R-:W-:Y:S05]  /*0870*/  BRA.U !UP1, `(.L_x_9) ;  /* 0x0000000109247547 */ /* 0x000fea000b800000 */
[----:B------:R-:W-:-:S12]  /*0880*/  UIADD3 UR4, UPT, UPT, -UR4, URZ, URZ ;  /* 0x000000ff04047290 */ /* 0x000fd8000fffe1ff */
.L_x_14:
[----:B------:R-:W-:-:S06]  /*0890*/  IMAD.WIDE R8, R3, 0x4, R6 ;  /* 0x0000000403087825 */ /* 0x000fcc00078e0206 */
[----:B------:R-:W2:Y:S01]  /*08a0*/  LDG.E R9, desc[UR10][R8.64] ;  /* 0x0000000a08097981 */ /* 0x000ea2000c1e1900 */
[----:B------:R-:W-:Y:S01]  /*08b0*/  UIADD3 UR4, UPT, UPT, UR4, 0x1, URZ ;  /* 0x0000000104047890 */ /* 0x000fe2000fffe0ff */
[----:B------:R-:W-:-:S03]  /*08c0*/  IADD3 R3, PT, PT, R3, 0x1, RZ ;  /* 0x0000000103037810 */ /* 0x000fc60007ffe0ff */
[----:B------:R-:W-:Y:S01]  /*08d0*/  UISETP.NE.AND UP0, UPT, UR4, URZ, UPT ;  /* 0x000000ff0400728c */ /* 0x000fe2000bf05270 */
[----:B--2--5:R-:W-:-:S04]  /*08e0*/  FSETP.GE.AND P0, PT, R0, R9, PT ;  /* 0x000000090000720b */ /* 0x024fc80003f06000 */
[----:B------:R-:W-:-:S04]  /*08f0*/  FSEL R0, R0, R9, P0 ;  /* 0x0000000900007208 */ /* 0x000fc80000000000 */
[----:B------:R-:W-:Y:S05]  /*0900*/  BRA.U UP0, `(.L_x_14) ;  /* 0xfffffffd00e07547 */ /* 0x000fea000b83ffff */
.L_x_9:
[----:B------:R-:W0:Y:S01]  /*0910*/  LDCU UR4, c[0x0][0x394] ;  /* 0x00007280ff0477ac */ /* 0x000e220008000800 */
[----:B------:R-:W-:Y:S01]  /*0920*/  MOV R3, RZ ;  /* 0x000000ff00037202 */ /* 0x000fe20000000f00 */
[----:B0-----:R-:W-:-:S09]  /*0930*/  UISETP.GE.AND UP0, UPT, UR4, 0x1, UPT ;  /* 0x000000010400788c */ /* 0x001fd2000bf06270 */
[----:B------:R-:W-:Y:S05]  /*0940*/  BRA.U !UP0, `(.L_x_15) ;  /* 0x0000001508087547 */ /* 0x000fea000b800000 */
[----:B------:R-:W-:Y:S01]  /*0950*/  UISETP.GE.U32.AND UP1, UPT, UR4, 0x10, UPT ;  /* 0x000000100400788c */ /* 0x000fe2000bf26070 */
[----:B------:R-:W-:Y:S01]  /*0960*/  HFMA2 R3, -RZ, RZ, 0, 0 ;  /* 0x00000000ff037431 */ /* 0x000fe200000001ff */
[----:B------:R-:W-:Y:S01]  /*0970*/  ULOP3.LUT UR8, UR4, 0xf, URZ, 0xc0, !UPT ;  /* 0x0000000f04087892 */ /* 0x000fe2000f8ec0ff */
[----:B------:R-:W-:-:S03]  /*0980*/  MOV R13, RZ ;  /* 0x000000ff000d7202 */ /* 0x000fc60000000f00 */
[----:B------:R-:W-:-:S03]  /*0990*/  UISETP.NE.AND UP0, UPT, UR8, URZ, UPT ;  /* 0x000000ff0800728c */ /* 0x000fc6000bf05270 */
[----:B------:R-:W-:Y:S08]  /*09a0*/  BRA.U !UP1, `(.L_x_16) ;  /* 0x00000009098c7547 */ /* 0x000ff0000b800000 */
[----:B------:R-:W0:Y:S01]  /*09b0*/  LDCU.64 UR6, c[0x0][0x388] ;  /* 0x00007100ff0677ac */ /* 0x000e220008000a00 */
[----:B------:R-:W-:Y:S02]  /*09c0*/  IADD3 R8, P0, PT, R6, 0x20, RZ ;  /* 0x0000002006087810 */ /* 0x000fe40007f1e0ff */
[----:B------:R-:W-:Y:S01]  /*09d0*/  MOV R3, RZ ;  /* 0x000000ff00037202 */ /* 0x000fe20000000f00 */
[----:B------:R-:W-:Y:S01]  /*09e0*/  ULOP3.LUT UR4, UR4, 0x7ffffff0, URZ, 0xc0, !UPT ;  /* 0x7ffffff004047892 */ /* 0x000fe2000f8ec0ff */
[----:B------:R-:W-:Y:S02]  /*09f0*/  MOV R12, R2 ;  /* 0x00000002000c7202 */ /* 0x000fe40000000f00 */
[----:B------:R-:W-:Y:S01]  /*0a00*/  IADD3.X R9, PT, PT, RZ, R7, RZ, P0, !PT ;  /* 0x00000007ff097210 */ /* 0x000fe200007fe4ff */
[----:B------:R-:W-:Y:S02]  /*0a10*/  UIADD3 UR9, UPT, UPT, -UR4, URZ, URZ ;  /* 0x000000ff04097290 */ /* 0x000fe4000fffe1ff */
[----:B------:R-:W-:Y:S01]  /*0a20*/  MOV R13, UR4 ;  /* 0x00000004000d7c02 */ /* 0x000fe20008000f00 */
[----:B0-----:R-:W-:-:S04]  /*0a30*/  UIADD3 UR5, UP1, UPT, UR6, 0x20, URZ ;  /* 0x0000002006057890 */ /* 0x001fc8000ff3e0ff */
[----:B------:R-:W-:-:S12]  /*0a40*/  UIADD3.X UR6, UPT, UPT, URZ, UR7, URZ, UP1, !UPT ;  /* 0x00000007ff067290 */ /* 0x000fd80008ffe4ff */
.L_x_17:
[----:B0-----:R-:W2:Y:S01]  /*0a50*/  LDG.E R11, desc[UR10][R8.64+-0x20] ;  /* 0xffffe00a080b7981 */ /* 0x001ea2000c1e1900 */
[----:B------:R-:W-:Y:S01]  /*0a60*/  MOV R10, UR5 ;  /* 0x00000005000a7c02 */ /* 0x000fe20008000f00 */
[----:B--2--5:R-:W-:-:S04]  /*0a70*/  FADD R11, R11, -R0 ;  /* 0x800000000b0b7221 */ /* 0x024fc80000000000 */
[----:B------:R-:W-:Y:S01]  /*0a80*/  FMUL R14, R11, 1.4426950216293334961 ;  /* 0x3fb8aa3b0b0e7820 */ /* 0x000fe20000400000 */
[----:B------:R-:W-:-:S04]  /*0a90*/  MOV R11, UR6 ;  /* 0x00000006000b7c02 */ /* 0x000fc80008000f00 */
[----:B------:R-:W-:Y:S01]  /*0aa0*/  FSETP.GEU.AND P0, PT, R14, -126, PT ;  /* 0xc2fc00000e00780b */ /* 0x000fe20003f0e000 */
[----:B------:R-:W-:-:S12]  /*0ab0*/  IMAD.WIDE R10, R12, 0x4, R10 ;  /* 0x000000040c0a7825 */ /* 0x000fd800078e020a */
[----:B------:R-:W-:-:S04]  /*0ac0*/  @!P0 FMUL R14, R14, 0.5 ;  /* 0x3f0000000e0e8820 */ /* 0x000fc80000400000 */
[----:B------:R-:W0:Y:S02]  /*0ad0*/  MUFU.EX2 R18, R14 ;  /* 0x0000000e00127308 */ /* 0x000e240000000800 */
[----:B0-----:R-:W-:-:S05]  /*0ae0*/  @!P0 FMUL R18, R18, R18 ;  /* 0x0000001212128220 */ /* 0x001fca0000400000 */
[----:B------:R0:W-:Y:S04]  /*0af0*/  STG.E desc[UR10][R10.64+-0x20], R18 ;  /* 0xffffe0120a007986 */ /* 0x0001e8000c10190a */
[----:B------:R-:W2:Y:S02]  /*0b00*/  LDG.E R15, desc[UR10][R8.64+-0x1c] ;  /* 0xffffe40a080f7981 */ /* 0x000ea4000c1e1900 */
[----:B--2---:R-:W-:-:S04]  /*0b10*/  FADD R15, R15, -R0 ;  /* 0x800000000f0f7221 */ /* 0x004fc80000000000 */
[----:B------:R-:W-:-:S05]  /*0b20*/  FMUL R15, R15, 1.4426950216293334961 ;  /* 0x3fb8aa3b0f0f7820 */ /* 0x000fca0000400000 */
[----:B------:R-:W-:-:S13]  /*0b30*/  FSETP.GEU.AND P0, PT, R15, -126, PT ;  /* 0xc2fc00000f00780b */ /* 0x000fda0003f0e000 */
[----:B------:R-:W-:-:S04]  /*0b40*/  @!P0 FMUL R15, R15, 0.5 ;  /* 0x3f0000000f0f8820 */ /* 0x000fc80000400000 */
[----:B------:R-:W1:Y:S02]  /*0b50*/  MUFU.EX2 R22, R15 ;  /* 0x0000000f00167308 */ /* 0x000e640000000800 */
[----:B-1----:R-:W-:-:S05]  /*0b60*/  @!P0 FMUL R22, R22, R22 ;  /* 0x0000001616168220 */ /* 0x002fca0000400000 */
[----:B------:R1:W-:Y:S04]  /*0b70*/  STG.E desc[UR10][R10.64+-0x1c], R22 ;  /* 0xffffe4160a007986 */ /* 0x0003e8000c10190a */
[----:B------:R-:W2:Y:S02]  /*0b80*/  LDG.E R17, desc[UR10][R8.64+-0x18] ;  /* 0xffffe80a08117981 */ /* 0x000ea4000c1e1900 */
[----:B--2---:R-:W-:-:S04]  /*0b90*/  FADD R17, R17, -R0 ;  /* 0x8000000011117221 */ /* 0x004fc80000000000 */
[----:B------:R-:W-:-:S05]  /*0ba0*/  FMUL R17, R17, 1.4426950216293334961 ;  /* 0x3fb8aa3b11117820 */ /* 0x000fca0000400000 */
[----:B------:R-:W-:-:S13]  /*0bb0*/  FSETP.GEU.AND P0, PT, R17, -126, PT ;  /* 0xc2fc00001100780b */ /* 0x000fda0003f0e000 */
[----:B------:R-:W-:-:S04]  /*0bc0*/  @!P0 FMUL R17, R17, 0.5 ;  /* 0x3f00000011118820 */ /* 0x000fc80000400000 */
[----:B------:R-:W2:Y:S02]  /*0bd0*/  MUFU.EX2 R20, R17 ;  /* 0x0000001100147308 */ /* 0x000ea40000000800 */
[----:B--2---:R-:W-:-:S05]  /*0be0*/  @!P0 FMUL R20, R20, R20 ;  /* 0x0000001414148220 */ /* 0x004fca0000400000 */
[----:B------:R2:W-:Y:S04]  /*0bf0*/  STG.E desc[UR10][R10.64+-0x18], R20 ;  /* 0xffffe8140a007986 */ /* 0x0005e8000c10190a */
[----:B------:R-:W3:Y:S02]  /*0c00*/  LDG.E R15, desc[UR10][R8.64+-0x14] ;  /* 0xffffec0a080f7981 */ /* 0x000ee4000c1e1900 */
[----:B---3--:R-:W-:-:S04]  /*0c10*/  FADD R15, R15, -R0 ;  /* 0x800000000f0f7221 */ /* 0x008fc80000000000 */
[----:B------:R-:W-:-:S05]  /*0c20*/  FMUL R15, R15, 1.4426950216293334961 ;  /* 0x3fb8aa3b0f0f7820 */ /* 0x000fca0000400000 */
[----:B------:R-:W-:-:S13]  /*0c30*/  FSETP.GEU.AND P0, PT, R15, -126, PT ;  /* 0xc2fc00000f00780b */ /* 0x000fda0003f0e000 */
[----:B------:R-:W-:-:S04]  /*0c40*/  @!P0 FMUL R15, R15, 0.5 ;  /* 0x3f0000000f0f8820 */ /* 0x000fc80000400000 */
[----:B------:R-:W3:Y:S02]  /*0c50*/  MUFU.EX2 R27, R15 ;  /* 0x0000000f001b7308 */ /* 0x000ee40000000800 */
[----:B---3--:R-:W-:-:S05]  /*0c60*/  @!P0 FMUL R27, R27, R27 ;  /* 0x0000001b1b1b8220 */ /* 0x008fca0000400000 */
[----:B------:R3:W-:Y:S04]  /*0c70*/  STG.E desc[UR10][R10.64+-0x14], R27 ;  /* 0xffffec1b0a007986 */ /* 0x0007e8000c10190a */
[----:B------:R-:W4:Y:S02]  /*0c80*/  LDG.E R17, desc[UR10][R8.64+-0x10] ;  /* 0xfffff00a08117981 */ /* 0x000f24000c1e1900 */
[----:B----4-:R-:W-:-:S04]  /*0c90*/  FADD R17, R17, -R0 ;  /* 0x8000000011117221 */ /* 0x010fc80000000000 */
[----:B------:R-:W-:-:S05]  /*0ca0*/  FMUL R17, R17, 1.4426950216293334961 ;  /* 0x3fb8aa3b11117820 */ /* 0x000fca0000400000 */
[----:B------:R-:W-:-:S13]  /*0cb0*/  FSETP.GEU.AND P0, PT, R17, -126, PT ;  /* 0xc2fc00001100780b */ /* 0x000fda0003f0e000 */
[----:B------:R-:W-:-:S04]  /*0cc0*/  @!P0 FMUL R17, R17, 0.5 ;  /* 0x3f00000011118820 */ /* 0x000fc80000400000 */
[----:B------:R-:W4:Y:S02]  /*0cd0*/  MUFU.EX2 R16, R17 ;  /* 0x0000001100107308 */ /* 0x000f240000000800 */
[----:B----4-:R-:W-:-:S05]  /*0ce0*/  @!P0 FMUL R16, R16, R16 ;  /* 0x0000001010108220 */ /* 0x010fca0000400000 */
[----:B------:R-:W-:Y:S04]  /*0cf0*/  STG.E desc[UR10][R10.64+-0x10], R16 ;  /* 0xfffff0100a007986 */ /* 0x000fe8000c10190a */
[----:B------:R-:W4:Y:S02]  /*0d00*/  LDG.E R15, desc[UR10][R8.64+-0xc] ;  /* 0xfffff40a080f7981 */ /* 0x000f24000c1e1900 */
[----:B----4-:R-:W-:-:S04]  /*0d10*/  FADD R15, R15, -R0 ;  /* 0x800000000f0f7221 */ /* 0x010fc80000000000 */
[----:B------:R-:W-:-:S05]  /*0d20*/  FMUL R15, R15, 1.4426950216293334961 ;  /* 0x3fb8aa3b0f0f7820 */ /* 0x000fca0000400000 */
[----:B------:R-:W-:-:S13]  /*0d30*/  FSETP.GEU.AND P0, PT, R15, -126, PT ;  /* 0xc2fc00000f00780b */ /* 0x000fda0003f0e000 */
[----:B------:R-:W-:-:S04]  /*0d40*/  @!P0 FMUL R15, R15, 0.5 ;  /* 0x3f0000000f0f8820 */ /* 0x000fc80000400000 */
[----:B------:R-:W4:Y:S02]  /*0d50*/  MUFU.EX2 R14, R15 ;  /* 0x0000000f000e7308 */ /* 0x000f240000000800 */
[----:B----4-:R-:W-:-:S05]  /*0d60*/  @!P0 FMUL R14, R14, R14 ;  /* 0x0000000e0e0e8220 */ /* 0x010fca0000400000 */
        /* <DEDUP_REMOVED lines=8> */
[----:B------:R-:W-:Y:S04]  /*0df0*/  STG.E desc[UR10][R10.64+-0x8], R29 ;  /* 0xfffff81d0a007986 */ /* 0x000fe8000c10190a */
        /* <DEDUP_REMOVED lines=40> */
[----:B------:R-:W2:Y:S01]  /*1080*/  LDG.E R15, desc[UR10][R8.64+0x10] ;  /* 0x0000100a080f7981 */ /* 0x000ea2000c1e1900 */
[----:B0-----:R-:W-:Y:S01]  /*1090*/  FADD R18, R18, R3 ;  /* 0x0000000312127221 */ /* 0x001fe20000000000 */
[----:B--2---:R-:W-:-:S04]  /*10a0*/  FADD R15, R15, -R0 ;  /* 0x800000000f0f7221 */ /* 0x004fc80000000000 */
[----:B------:R-:W-:-:S05]  /*10b0*/  FMUL R24, R15, 1.4426950216293334961 ;  /* 0x3fb8aa3b0f187820 */ /* 0x000fca0000400000 */
[----:B------:R-:W-:-:S13]  /*10c0*/  FSETP.GEU.AND P0, PT, R24, -126, PT ;  /* 0xc2fc00001800780b */ /* 0x000fda0003f0e000 */
[----:B------:R-:W-:-:S04]  /*10d0*/  @!P0 FMUL R24, R24, 0.5 ;  /* 0x3f00000018188820 */ /* 0x000fc80000400000 */
[----:B------:R-:W0:Y:S02]  /*10e0*/  MUFU.EX2 R15, R24 ;  /* 0x00000018000f7308 */ /* 0x000e240000000800 */
[----:B0-----:R-:W-:-:S05]  /*10f0*/  @!P0 FMUL R15, R15, R15 ;  /* 0x0000000f0f0f8220 */ /* 0x001fca0000400000 */
[----:B------:R-:W-:Y:S04]  /*1100*/  STG.E desc[UR10][R10.64+0x10], R15 ;  /* 0x0000100f0a007986 */ /* 0x000fe8000c10190a */
[----:B------:R-:W2:Y:S01]  /*1110*/  LDG.E R3, desc[UR10][R8.64+0x14] ;  /* 0x0000140a08037981 */ /* 0x000ea2000c1e1900 */
[----:B-1----:R-:W-:Y:S01]  /*1120*/  FADD R22, R18, R22 ;  /* 0x0000001612167221 */ /* 0x002fe20000000000 */
[----:B--2---:R-:W-:-:S04]  /*1130*/  FADD R3, R3, -R0 ;  /* 0x8000000003037221 */ /* 0x004fc80000000000 */
[----:B------:R-:W-:-:S05]  /*1140*/  FMUL R26, R3, 1.4426950216293334961 ;  /* 0x3fb8aa3b031a7820 */ /* 0x000fca0000400000 */
[----:B------:R-:W-:-:S13]  /*1150*/  FSETP.GEU.AND P0, PT, R26, -126, PT ;  /* 0xc2fc00001a00780b */ /* 0x000fda0003f0e000 */
[----:B------:R-:W-:-:S04]  /*1160*/  @!P0 FMUL R26, R26, 0.5 ;  /* 0x3f0000001a1a8820 */ /* 0x000fc80000400000 */
[----:B------:R-:W0:Y:S02]  /*1170*/  MUFU.EX2 R3, R26 ;  /* 0x0000001a00037308 */ /* 0x000e240000000800 */
[----:B0-----:R-:W-:-:S05]  /*1180*/  @!P0 FMUL R3, R3, R3 ;  /* 0x0000000303038220 */ /* 0x001fca0000400000 */
[----:B------:R0:W-:Y:S04]  /*1190*/  STG.E desc[UR10][R10.64+0x14], R3 ;  /* 0x000014030a007986 */ /* 0x0001e8000c10190a */
[----:B------:R-:W2:Y:S01]  /*11a0*/  LDG.E R18, desc[UR10][R8.64+0x18] ;  /* 0x0000180a08127981 */ /* 0x000ea2000c1e1900 */
[----:B------:R-:W-:Y:S01]  /*11b0*/  FADD R22, R22, R20 ;  /* 0x0000001416167221 */ /* 0x000fe20000000000 */
[----:B--2---:R-:W-:-:S04]  /*11c0*/  FADD R18, R18, -R0 ;  /* 0x8000000012127221 */ /* 0x004fc80000000000 */
[----:B------:R-:W-:-:S05]  /*11d0*/  FMUL R24, R18, 1.4426950216293334961 ;  /* 0x3fb8aa3b12187820 */ /* 0x000fca0000400000 */
[----:B------:R-:W-:-:S13]  /*11e0*/  FSETP.GEU.AND P0, PT, R24, -126, PT ;  /* 0xc2fc00001800780b */ /* 0x000fda0003f0e000 */
[----:B------:R-:W-:-:S04]  /*11f0*/  @!P0 FMUL R24, R24, 0.5 ;  /* 0x3f00000018188820 */ /* 0x000fc80000400000 */
[----:B------:R-:W1:Y:S02]  /*1200*/  MUFU.EX2 R18, R24 ;  /* 0x0000001800127308 */ /* 0x000e640000000800 */
[----:B-1----:R-:W-:-:S05]  /*1210*/  @!P0 FMUL R18, R18, R18 ;  /* 0x0000001212128220 */ /* 0x002fca0000400000 */
[----:B------:R1:W-:Y:S04]  /*1220*/  STG.E desc[UR10][R10.64+0x18], R18 ;  /* 0x000018120a007986 */ /* 0x0003e8000c10190a */
[----:B------:R-:W2:Y:S01]  /*1230*/  LDG.E R20, desc[UR10][R8.64+0x1c] ;  /* 0x00001c0a08147981 */ /* 0x000ea2000c1e1900 */
[----:B---3--:R-:W-:Y:S01]  /*1240*/  FADD R27, R22, R27 ;  /* 0x0000001b161b7221 */ /* 0x008fe20000000000 */
[----:B------:R-:W-:Y:S01]  /*1250*/  UIADD3 UR9, UPT, UPT, UR9, 0x10, URZ ;  /* 0x0000001009097890 */ /* 0x000fe2000fffe0ff */
[----:B------:R-:W-:Y:S02]  /*1260*/  IADD3 R12, PT, PT, R12, 0x10, RZ ;  /* 0x000000100c0c7810 */ /* 0x000fe40007ffe0ff */
[----:B------:R-:W-:Y:S01]  /*1270*/  FADD R27, R27, R16 ;  /* 0x000000101b1b7221 */ /* 0x000fe20000000000 */
[----:B------:R-:W-:-:S03]  /*1280*/  UISETP.NE.AND UP1, UPT, UR9, URZ, UPT ;  /* 0x000000ff0900728c */ /* 0x000fc6000bf25270 */
[----:B----4-:R-:W-:-:S04]  /*1290*/  FADD R14, R27, R14 ;  /* 0x0000000e1b0e7221 */ /* 0x010fc80000000000 */
[----:B------:R-:W-:-:S04]  /*12a0*/  FADD R14, R14, R29 ;  /* 0x0000001d0e0e7221 */ /* 0x000fc80000000000 */
[----:B------:R-:W-:-:S04]  /*12b0*/  FADD R14, R14, R25 ;  /* 0x000000190e0e7221 */ /* 0x000fc80000000000 */
[----:B------:R-:W-:-:S04]  /*12c0*/  FADD R14, R14, R23 ;  /* 0x000000170e0e7221 */ /* 0x000fc80000000000 */
[----:B------:R-:W-:-:S04]  /*12d0*/  FADD R14, R14, R21 ;  /* 0x000000150e0e7221 */ /* 0x000fc80000000000 */
[----:B------:R-:W-:-:S04]  /*12e0*/  FADD R14, R14, R19 ;  /* 0x000000130e0e7221 */ /* 0x000fc80000000000 */
[----:B------:R-:W-:-:S04]  /*12f0*/  FADD R14, R14, R17 ;  /* 0x000000110e0e7221 */ /* 0x000fc80000000000 */
[----:B------:R-:W-:-:S04]  /*1300*/  FADD R14, R14, R15 ;  /* 0x0000000f0e0e7221 */ /* 0x000fc80000000000 */
[----:B0-----:R-:W-:-:S04]  /*1310*/  FADD R3, R14, R3 ;  /* 0x000000030e037221 */ /* 0x001fc80000000000 */
[----:B-1----:R-:W-:Y:S01]  /*1320*/  FADD R18, R3, R18 ;  /* 0x0000001203127221 */ /* 0x002fe20000000000 */
[----:B--2---:R-:W-:-:S04]  /*1330*/  FADD R20, R20, -R0 ;  /* 0x8000000014147221 */ /* 0x004fc80000000000 */
[----:B------:R-:W-:-:S05]  /*1340*/  FMUL R20, R20, 1.4426950216293334961 ;  /* 0x3fb8aa3b14147820 */ /* 0x000fca0000400000 */
[----:B------:R-:W-:-:S13]  /*1350*/  FSETP.GEU.AND P0, PT, R20, -126, PT ;  /* 0xc2fc00001400780b */ /* 0x000fda0003f0e000 */
[----:B------:R-:W-:-:S04]  /*1360*/  @!P0 FMUL R20, R20, 0.5 ;  /* 0x3f00000014148820 */ /* 0x000fc80000400000 */
[----:B------:R-:W0:Y:S02]  /*1370*/  MUFU.EX2 R27, R20 ;  /* 0x00000014001b7308 */ /* 0x000e240000000800 */
[----:B0-----:R-:W-:Y:S01]  /*1380*/  @!P0 FMUL R27, R27, R27 ;  /* 0x0000001b1b1b8220 */ /* 0x001fe20000400000 */
[----:B------:R-:W-:-:S03]  /*1390*/  IADD3 R8, P0, PT, R8, 0x40, RZ ;  /* 0x0000004008087810 */ /* 0x000fc60007f1e0ff */
[----:B------:R-:W-:Y:S01]  /*13a0*/  FADD R3, R18, R27 ;  /* 0x0000001b12037221 */ /* 0x000fe20000000000 */
[----:B------:R0:W-:Y:S01]  /*13b0*/  STG.E desc[UR10][R10.64+0x1c], R27 ;  /* 0x00001c1b0a007986 */ /* 0x0001e2000c10190a */
[----:B------:R-:W-:Y:S01]  /*13c0*/  IADD3.X R9, PT, PT, RZ, R9, RZ, P0, !PT ;  /* 0x00000009ff097210 */ /* 0x000fe200007fe4ff */
[----:B------:R-:W-:Y:S07]  /*13d0*/  BRA.U UP1, `(.L_x_17) ;  /* 0xfffffff5019c7547 */ /* 0x000fee000b83ffff */
.L_x_16:
[----:B------:R-:W-:Y:S05]  /*13e0*/  BRA.U !UP0, `(.L_x_15) ;  /* 0x0000000908607547 */ /* 0x000fea000b800000 */
[----:B------:R-:W1:Y:S01]  /*13f0*/  LDCU UR4, c[0x0][0x394] ;  /* 0x00007280ff0477ac */ /* 0x000e620008000800 */
[----:B------:R-:W-:Y:S02]  /*1400*/  UISETP.GE.U32.AND UP0, UPT, UR8, 0x8, UPT ;  /* 0x000000080800788c */ /* 0x000fe4000bf06070 */
[----:B-1----:R-:W-:-:S04]  /*1410*/  ULOP3.LUT UR5, UR4, 0x7, URZ, 0xc0, !UPT ;  /* 0x0000000704057892 */ /* 0x002fc8000f8ec0ff */
[----:B------:R-:W-:-:S03]  /*1420*/  UISETP.NE.AND UP1, UPT, UR5, URZ, UPT ;  /* 0x000000ff0500728c */ /* 0x000fc6000bf25270 */
[----:B------:R-:W-:Y:S08]  /*1430*/  BRA.U !UP0, `(.L_x_18) ;  /* 0x0000000508347547 */ /* 0x000ff0000b800000 */
[----:B------:R-:W-:-:S05]  /*1440*/  IMAD.WIDE.U32 R8, R13, 0x4, R6 ;  /* 0x000000040d087825 */ /* 0x000fca00078e0006 */
[----:B0-----:R-:W2:Y:S01]  /*1450*/  LDG.E R11, desc[UR10][R8.64] ;  /* 0x0000000a080b7981 */ /* 0x001ea2000c1e1900 */
[----:B------:R-:W-:Y:S01]  /*1460*/  IADD3 R15, PT, PT, R2, R13, RZ ;  /* 0x0000000d020f7210 */ /* 0x000fe20007ffe0ff */
[----:B--2--5:R-:W-:-:S04]  /*1470*/  FADD R11, R11, -R0 ;  /* 0x800000000b0b7221 */ /* 0x024fc80000000000 */
[----:B------:R-:W-:Y:S02]  /*1480*/  FMUL R14, R11, 1.4426950216293334961 ;  /* 0x3fb8aa3b0b0e7820 */ /* 0x000fe40000400000 */
[----:B------:R-:W0:Y:S03]  /*1490*/  LDC.64 R10, c[0x0][0x388] ;  /* 0x0000e200ff0a7b82 */ /* 0x000e260000000a00 */
[----:B------:R-:W-:-:S13]  /*14a0*/  FSETP.GEU.AND P0, PT, R14, -126, PT ;  /* 0xc2fc00000e00780b */ /* 0x000fda0003f0e000 */
[----:B------:R-:W-:-:S04]  /*14b0*/  @!P0 FMUL R14, R14, 0.5 ;  /* 0x3f0000000e0e8820 */ /* 0x000fc80000400000 */
[----:B------:R-:W1:Y:S01]  /*14c0*/  MUFU.EX2 R12, R14 ;  /* 0x0000000e000c7308 */ /* 0x000e620000000800 */
[----:B0-----:R-:W-:-:S04]  /*14d0*/  IMAD.WIDE R10, R15, 0x4, R10 ;  /* 0x000000040f0a7825 */ /* 0x001fc800078e020a */
[----:B-1----:R-:W-:-:S05]  /*14e0*/  @!P0 FMUL R12, R12, R12 ;  /* 0x0000000c0c0c8220 */ /* 0x002fca0000400000 */
        /* <DEDUP_REMOVED lines=49> */
[----:B------:R-:W2:Y:S01]  /*1800*/  LDG.E R29, desc[UR10][R8.64+0x1c] ;  /* 0x00001c0a081d7981 */ /* 0x000ea2000c1e1900 */
[----:B0-----:R-:W-:Y:S01]  /*1810*/  FADD R12, R3, R12 ;  /* 0x0000000c030c7221 */ /* 0x001fe20000000000 */
[----:B------:R-:W-:-:S03]  /*1820*/  IADD3 R13, PT, PT, R13, 0x8, RZ ;  /* 0x000000080d0d7810 */ /* 0x000fc60007ffe0ff */
[----:B------:R-:W-:-:S04]  /*1830*/  FADD R12, R12, R15 ;  /* 0x0000000f0c0c7221 */ /* 0x000fc80000000000 */
[----:B------:R-:W-:-:S04]  /*1840*/  FADD R12, R12, R17 ;  /* 0x000000110c0c7221 */ /* 0x000fc80000000000 */
[----:B------:R-:W-:-:S04]  /*1850*/  FADD R12, R12, R19 ;  /* 0x000000130c0c7221 */ /* 0x000fc80000000000 */
[----:B------:R-:W-:-:S04]  /*1860*/  FADD R12, R12, R21 ;  /* 0x000000150c0c7221 */ /* 0x000fc80000000000 */
[----:B------:R-:W-:-:S04]  /*1870*/  FADD R12, R12, R23 ;  /* 0x000000170c0c7221 */ /* 0x000fc80000000000 */
[----:B------:R-:W-:Y:S01]  /*1880*/  FADD R12, R12, R27 ;  /* 0x0000001b0c0c7221 */ /* 0x000fe20000000000 */
[----:B--2---:R-:W-:-:S04]  /*1890*/  FADD R29, R29, -R0 ;  /* 0x800000001d1d7221 */ /* 0x004fc80000000000 */
[----:B------:R-:W-:-:S05]  /*18a0*/  FMUL R29, R29, 1.4426950216293334961 ;  /* 0x3fb8aa3b1d1d7820 */ /* 0x000fca0000400000 */
[----:B------:R-:W-:-:S13]  /*18b0*/  FSETP.GEU.AND P0, PT, R29, -126, PT ;  /* 0xc2fc00001d00780b */ /* 0x000fda0003f0e000 */
[----:B------:R-:W-:-:S04]  /*18c0*/  @!P0 FMUL R29, R29, 0.5 ;  /* 0x3f0000001d1d8820 */ /* 0x000fc80000400000 */
[----:B------:R-:W0:Y:S02]  /*18d0*/  MUFU.EX2 R14, R29 ;  /* 0x0000001d000e7308 */ /* 0x000e240000000800 */
[----:B0-----:R-:W-:-:S04]  /*18e0*/  @!P0 FMUL R14, R14, R14 ;  /* 0x0000000e0e0e8220 */ /* 0x001fc80000400000 */
[----:B------:R-:W-:Y:S01]  /*18f0*/  FADD R3, R12, R14 ;  /* 0x0000000e0c037221 */ /* 0x000fe20000000000 */
[----:B------:R1:W-:Y:S06]  /*1900*/  STG.E desc[UR10][R10.64+0x1c], R14 ;  /* 0x00001c0e0a007986 */ /* 0x0003ec000c10190a */
.L_x_18:
[----:B------:R-:W-:Y:S05]  /*1910*/  BRA.U !UP1, `(.L_x_15) ;  /* 0x0000000509147547 */ /* 0x000fea000b800000 */
[----:B------:R-:W-:Y:S02]  /*1920*/  UISETP.GE.U32.AND UP0, UPT, UR5, 0x4, UPT ;  /* 0x000000040500788c */ /* 0x000fe4000bf06070 */
[----:B------:R-:W-:-:S04]  /*1930*/  ULOP3.LUT UR4, UR4, 0x3, URZ, 0xc0, !UPT ;  /* 0x0000000304047892 */ /* 0x000fc8000f8ec0ff */
[----:B------:R-:W-:-:S03]  /*1940*/  UISETP.NE.AND UP1, UPT, UR4, URZ, UPT ;  /* 0x000000ff0400728c */ /* 0x000fc6000bf25270 */
[----:B------:R-:W-:Y:S08]  /*1950*/  BRA.U !UP0, `(.L_x_19) ;  /* 0x0000000108a47547 */ /* 0x000ff0000b800000 */
[----:B------:R-:W-:-:S05]  /*1960*/  IMAD.WIDE.U32 R6, R13, 0x4, R6 ;  /* 0x000000040d067825 */ /* 0x000fca00078e0006 */
[----:B------:R-:W2:Y:S01]  /*1970*/  LDG.E R9, desc[UR10][R6.64] ;  /* 0x0000000a06097981 */ /* 0x000ea2000c1e1900 */
[----:B-1----:R-:W-:Y:S01]  /*1980*/  IADD3 R15, PT, PT, R2, R13, RZ ;  /* 0x0000000d020f7210 */ /* 0x002fe20007ffe0ff */
[----:B--2--5:R-:W-:-:S04]  /*1990*/  FADD R9, R9, -R0 ;  /* 0x8000000009097221 */ /* 0x024fc80000000000 */
[----:B0-----:R-:W-:Y:S02]  /*19a0*/  FMUL R10, R9, 1.4426950216293334961 ;  /* 0x3fb8aa3b090a7820 */ /* 0x001fe40000400000 */
[----:B------:R-:W0:Y:S03]  /*19b0*/  LDC.64 R8, c[0x0][0x388] ;  /* 0x0000e200ff087b82 */ /* 0x000e260000000a00 */
[----:B------:R-:W-:-:S13]  /*19c0*/  FSETP.GEU.AND P0, PT, R10, -126, PT ;  /* 0xc2fc00000a00780b */ /* 0x000fda0003f0e000 */
[----:B------:R-:W-:-:S04]  /*19d0*/  @!P0 FMUL R10, R10, 0.5 ;  /* 0x3f0000000a0a8820 */ /* 0x000fc80000400000 */
[----:B------:R-:W1:Y:S01]  /*19e0*/  MUFU.EX2 R11, R10 ;  /* 0x0000000a000b7308 */ /* 0x000e620000000800 */
[----:B0-----:R-:W-:-:S04]  /*19f0*/  IMAD.WIDE R8, R15, 0x4, R8 ;  /* 0x000000040f087825 */ /* 0x001fc800078e0208 */
[----:B-1----:R-:W-:-:S05]  /*1a00*/  @!P0 FMUL R11, R11, R11 ;  /* 0x0000000b0b0b8220 */ /* 0x002fca0000400000 */
[----:B------:R2:W-:Y:S04]  /*1a10*/  STG.E desc[UR10][R8.64], R11 ;  /* 0x0000000b08007986 */ /* 0x0005e8000c10190a */
[----:B------:R-:W3:Y:S02]  /*1a20*/  LDG.E R15, desc[UR10][R6.64+0x4] ;  /* 0x0000040a060f7981 */ /* 0x000ee4000c1e1900 */
[----:B---3--:R-:W-:-:S04]  /*1a30*/  FADD R15, R15, -R0 ;  /* 0x800000000f0f7221 */ /* 0x008fc80000000000 */
[----:B------:R-:W-:-:S05]  /*1a40*/  FMUL R15, R15, 1.4426950216293334961 ;  /* 0x3fb8aa3b0f0f7820 */ /* 0x000fca0000400000 */
[----:B------:R-:W-:-:S13]  /*1a50*/  FSETP.GEU.AND P0, PT, R15, -126, PT ;  /* 0xc2fc00000f00780b */ /* 0x000fda0003f0e000 */
[----:B------:R-:W-:-:S04]  /*1a60*/  @!P0 FMUL R15, R15, 0.5 ;  /* 0x3f0000000f0f8820 */ /* 0x000fc80000400000 */
[----:B------:R-:W0:Y:S02]  /*1a70*/  MUFU.EX2 R12, R15 ;  /* 0x0000000f000c7308 */ /* 0x000e240000000800 */
[----:B0-----:R-:W-:-:S05]  /*1a80*/  @!P0 FMUL R12, R12, R12 ;  /* 0x0000000c0c0c8220 */ /* 0x001fca0000400000 */
        /* <DEDUP_REMOVED lines=9> */
[----:B------:R-:W3:Y:S01]  /*1b20*/  LDG.E R15, desc[UR10][R6.64+0xc] ;  /* 0x00000c0a060f7981 */ /* 0x000ee2000c1e1900 */
[----:B------:R-:W-:Y:S01]  /*1b30*/  FADD R3, R3, R11 ;  /* 0x0000000b03037221 */ /* 0x000fe20000000000 */
[----:B------:R-:W-:-:S03]  /*1b40*/  IADD3 R13, PT, PT, R13, 0x4, RZ ;  /* 0x000000040d0d7810 */ /* 0x000fc60007ffe0ff */
[----:B------:R-:W-:-:S04]  /*1b50*/  FADD R3, R3, R12 ;  /* 0x0000000c03037221 */ /* 0x000fc80000000000 */
[----:B------:R-:W-:Y:S01]  /*1b60*/  FADD R3, R3, R10 ;  /* 0x0000000a03037221 */ /* 0x000fe20000000000 */
[----:B---3--:R-:W-:-:S04]  /*1b70*/  FADD R15, R15, -R0 ;  /* 0x800000000f0f7221 */ /* 0x008fc80000000000 */
[----:B------:R-:W-:-:S05]  /*1b80*/  FMUL R15, R15, 1.4426950216293334961 ;  /* 0x3fb8aa3b0f0f7820 */ /* 0x000fca0000400000 */
[----:B------:R-:W-:-:S13]  /*1b90*/  FSETP.GEU.AND P0, PT, R15, -126, PT ;  /* 0xc2fc00000f00780b */ /* 0x000fda0003f0e000 */
[----:B------:R-:W-:-:S04]  /*1ba0*/  @!P0 FMUL R15, R15, 0.5 ;  /* 0x3f0000000f0f8820 */ /* 0x000fc80000400000 */
[----:B------:R-:W0:Y:S02]  /*1bb0*/  MUFU.EX2 R14, R15 ;  /* 0x0000000f000e7308 */ /* 0x000e240000000800 */
[----:B0-----:R-:W-:-:S04]  /*1bc0*/  @!P0 FMUL R14, R14, R14 ;  /* 0x0000000e0e0e8220 */ /* 0x001fc80000400000 */
[----:B------:R-:W-:Y:S01]  /*1bd0*/  FADD R3, R3, R14 ;  /* 0x0000000e03037221 */ /* 0x000fe20000000000 */
[----:B------:R2:W-:Y:S06]  /*1be0*/  STG.E desc[UR10][R8.64+0xc], R14 ;  /* 0x00000c0e08007986 */ /* 0x0005ec000c10190a */
.L_x_19:
[----:B------:R-:W-:Y:S05]  /*1bf0*/  BRA.U !UP1, `(.L_x_15) ;  /* 0x00000001095c7547 */ /* 0x000fea000b800000 */
[----:B------:R-:W2:Y:S01]  /*1c00*/  LDCU.64 UR6, c[0x0][0x380] ;  /* 0x00007000ff0677ac */ /* 0x000ea20008000a00 */
[----:B------:R-:W3:Y:S01]  /*1c10*/  LDC.64 R6, c[0x0][0x388] ;  /* 0x0000e200ff067b82 */ /* 0x000ee20000000a00 */
[----:B------:R-:W-:Y:S01]  /*1c20*/  IMAD.WIDE.U32 R4, R13, 0x4, R4 ;  /* 0x000000040d047825 */ /* 0x000fe200078e0004 */
[----:B------:R-:W-:Y:S01]  /*1c30*/  IADD3 R13, PT, PT, R2, R13, RZ ;  /* 0x0000000d020d7210 */ /* 0x000fe20007ffe0ff */
[----:B------:R-:W-:Y:S01]  /*1c40*/  UIADD3 UR4, UPT, UPT, -UR4, URZ, URZ ;  /* 0x000000ff04047290 */ /* 0x000fe2000fffe1ff */
[----:B--2---:R-:W-:-:S04]  /*1c50*/  IADD3 R8, P0, PT, R4, UR6, RZ ;  /* 0x0000000604087c10 */ /* 0x004fc8000ff1e0ff */
[----:B------:R-:W-:-:S09]  /*1c60*/  IADD3.X R9, PT, PT, R5, UR7, RZ, P0, !PT ;  /* 0x0000000705097c10 */ /* 0x000fd200087fe4ff */
.L_x_20:
[----:B----4-:R-:W2:Y:S01]  /*1c70*/  LDG.E R5, desc[UR10][R8.64] ;  /* 0x0000000a08057981 */ /* 0x010ea2000c1e1900 */
[----:B------:R-:W-:-:S04]  /*1c80*/  UIADD3 UR4, UPT, UPT, UR4, 0x1, URZ ;  /* 0x0000000104047890 */ /* 0x000fc8000fffe0ff */
[----:B------:R-:W-:Y:S01]  /*1c90*/  UISETP.NE.AND UP0, UPT, UR4, URZ, UPT ;  /* 0x000000ff0400728c */ /* 0x000fe2000bf05270 */
[----:B--2--5:R-:W-:-:S04]  /*1ca0*/  FADD R5, R5, -R0 ;  /* 0x8000000005057221 */ /* 0x024fc80000000000 */
[----:B01----:R-:W-:Y:S01]  /*1cb0*/  FMUL R10, R5, 1.4426950216293334961 ;  /* 0x3fb8aa3b050a7820 */ /* 0x003fe20000400000 */
[C---:B---3--:R-:W-:Y:S01]  /*1cc0*/  IMAD.WIDE R4, R13.reuse, 0x4, R6 ;  /* 0x000000040d047825 */ /* 0x048fe200078e0206 */
[----:B------:R-:W-:-:S03]  /*1cd0*/  IADD3 R13, PT, PT, R13, 0x1, RZ ;  /* 0x000000010d0d7810 */ /* 0x000fc60007ffe0ff */
        /* <DEDUP_REMOVED lines=9> */
.L_x_15:
[----:B-----5:R-:W3:Y:S02]  /*1d70*/  LDC R0, c[0x0][0x394] ;  /* 0x0000e500ff007b82 */ /* 0x020ee40000000800 */
[----:B---3--:R-:W-:-:S13]  /*1d80*/  ISETP.GE.AND P0, PT, R0, 0x1, PT ;  /* 0x000000010000780c */ /* 0x008fda0003f06270 */
[----:B------:R-:W-:Y:S05]  /*1d90*/  @!P0 EXIT ;  /* 0x000000000000894d */ /* 0x000fea0003800000 */
[C---:B------:R-:W-:Y:S01]  /*1da0*/  ISETP.GE.U32.AND P0, PT, R0.reuse, 0x10, PT ;  /* 0x000000100000780c */ /* 0x040fe20003f06070 */
[----:B------:R-:W-:Y:S01]  /*1db0*/  HFMA2 R7, -RZ, RZ, 0, 0 ;  /* 0x00000000ff077431 */ /* 0x000fe200000001ff */
[----:B012-4-:R-:W-:-:S11]  /*1dc0*/  LOP3.LUT R11, R0, 0xf, RZ, 0xc0, !PT ;  /* 0x0000000f000b7812 */ /* 0x017fd600078ec0ff */
[----:B------:R-:W-:Y:S05]  /*1dd0*/  @!P0 BRA `(.L_x_21) ;  /* 0x0000001000108947 */ /* 0x000fea0003800000 */
[----:B------:R-:W0:Y:S01]  /*1de0*/  LDCU.64 UR4, c[0x0][0x388] ;  /* 0x00007100ff0477ac */ /* 0x000e220008000a00 */
[----:B------:R-:W-:Y:S02]  /*1df0*/  LOP3.LUT R7, R0, 0x7ffffff0, RZ, 0xc0, !PT ;  /* 0x7ffffff000077812 */ /* 0x000fe400078ec0ff */
[----:B------:R-:W-:Y:S02]  /*1e00*/  MOV R6, R2 ;  /* 0x0000000200067202 */ /* 0x000fe40000000f00 */
[----:B------:R-:W-:Y:S01]  /*1e10*/  IADD3 R8, PT, PT, -R7, RZ, RZ ;  /* 0x000000ff07087210 */ /* 0x000fe20007ffe1ff */
[----:B0-----:R-:W-:-:S04]  /*1e20*/  UIADD3 UR4, UP0, UPT, UR4, 0x20, URZ ;  /* 0x0000002004047890 */ /* 0x001fc8000ff1e0ff */
[----:B------:R-:W-:-:S12]  /*1e30*/  UIADD3.X UR5, UPT, UPT, URZ, UR5, URZ, UP0, !UPT ;  /* 0x00000005ff057290 */ /* 0x000fd800087fe4ff */
.L_x_54:
[----:B0-----:R-:W-:Y:S02]  /*1e40*/  MOV R4, UR4 ;  /* 0x0000000400047c02 */ /* 0x001fe40008000f00 */
[----:B------:R-:W-:-:S03]  /*1e50*/  MOV R5, UR5 ;  /* 0x0000000500057c02 */ /* 0x000fc60008000f00 */
[----:B------:R-:W-:-:S05]  /*1e60*/  IMAD.WIDE R4, R6, 0x4, R4 ;  /* 0x0000000406047825 */ /* 0x000fca00078e0204 */
[----:B------:R-:W2:Y:S01]  /*1e70*/  LDG.E R0, desc[UR10][R4.64+-0x20] ;  /* 0xffffe00a04007981 */ /* 0x000ea2000c1e1900 */
[----:B------:R-:W0:Y:S01]  /*1e80*/  MUFU.RCP R10, R3 ;  /* 0x00000003000a7308 */ /* 0x000e220000001000 */
[----:B------:R-:W-:Y:S01]  /*1e90*/  IADD3 R8, PT, PT, R8, 0x10, RZ ;  /* 0x0000001008087810 */ /* 0x000fe20007ffe0ff */
[----:B------:R-:W-:Y:S03]  /*1ea0*/  BSSY.RECONVERGENT B2, `(.L_x_22) ;  /* 0x000000b000027945 */ /* 0x000fe60003800200 */
[----:B------:R-:W-:Y:S01]  /*1eb0*/  ISETP.NE.AND P2, PT, R8, RZ, PT ;  /* 0x000000ff0800720c */ /* 0x000fe20003f45270 */
[----:B0-----:R-:W-:-:S04]  /*1ec0*/  FFMA R9, R10, -R3, 1 ;  /* 0x3f8000000a097423 */ /* 0x001fc80000000803 */
[----:B------:R-:W-:Y:S01]  /*1ed0*/  FFMA R9, R10, R9, R10 ;  /* 0x000000090a097223 */ /* 0x000fe2000000000a */
[----:B--2---:R-:W0:Y:S03]  /*1ee0*/  FCHK P0, R0, R3 ;  /* 0x0000000300007302 */ /* 0x004e260000000000 */
[----:B------:R-:W-:-:S04]  /*1ef0*/  FFMA R10, R0, R9, RZ ;  /* 0x00000009000a7223 */ /* 0x000fc800000000ff */
[----:B------:R-:W-:-:S04]  /*1f00*/  FFMA R12, R10, -R3, R0 ;  /* 0x800000030a0c7223 */ /* 0x000fc80000000000 */
[----:B------:R-:W-:Y:S01]  /*1f10*/  FFMA R9, R9, R12, R10 ;  /* 0x0000000c09097223 */ /* 0x000fe2000000000a */
[----:B0-----:R-:W-:Y:S06]  /*1f20*/  @!P0 BRA `(.L_x_23) ;  /* 0x0000000000088947 */ /* 0x001fec0003800000 */
[----:B------:R-:W-:-:S07]  /*1f30*/  MOV R12, 0x1f50 ;  /* 0x00001f50000c7802 */ /* 0x000fce0000000f00 */
[----:B------:R-:W-:Y:S05]  /*1f40*/  CALL.REL.NOINC `($__internal_0_$__cuda_sm3x_div_rn_noftz_f32_slowpath) ;  /* 0x0000001c00547944 */ /* 0x000fea0003c00000 */
.L_x_23:
[----:B------:R-:W-:Y:S05]  /*1f50*/  BSYNC.RECONVERGENT B2 ;  /* 0x0000000000027941 */ /* 0x000fea0003800200 */
.L_x_22:
[----:B------:R-:W2:Y:S01]  /*1f60*/  LDG.E R15, desc[UR10][R4.64+-0x1c] ;  /* 0xffffe40a040f7981 */ /* 0x000ea2000c1e1900 */
[----:B------:R-:W0:Y:S01]  /*1f70*/  MUFU.RCP R0, R3 ;  /* 0x0000000300007308 */ /* 0x000e220000001000 */
[----:B------:R-:W-:Y:S02]  /*1f80*/  BSSY.RECONVERGENT B2, `(.L_x_24) ;  /* 0x000000d000027945 */ /* 0x000fe40003800200 */
[----:B------:R1:W-:Y:S01]  /*1f90*/  STG.E desc[UR10][R4.64+-0x20], R9 ;  /* 0xffffe00904007986 */ /* 0x0003e2000c10190a */
[----:B0-----:R-:W-:-:S04]  /*1fa0*/  FFMA R13, R0, -R3, 1 ;  /* 0x3f800000000d7423 */ /* 0x001fc80000000803 */
[----:B------:R-:W-:Y:S01]  /*1fb0*/  FFMA R0, R0, R13, R0 ;  /* 0x0000000d00007223 */ /* 0x000fe20000000000 */
[----:B--2---:R-:W0:Y:S03]  /*1fc0*/  FCHK P0, R15, R3 ;  /* 0x000000030f007302 */ /* 0x004e260000000000 */
[----:B------:R-:W-:-:S04]  /*1fd0*/  FFMA R10, R0, R15, RZ ;  /* 0x0000000f000a7223 */ /* 0x000fc800000000ff */
[----:B------:R-:W-:-:S04]  /*1fe0*/  FFMA R13, R10, -R3, R15 ;  /* 0x800000030a0d7223 */ /* 0x000fc8000000000f */
[----:B------:R-:W-:Y:S01]  /*1ff0*/  FFMA R13, R0, R13, R10 ;  /* 0x0000000d000d7223 */ /* 0x000fe2000000000a */
[----:B01----:R-:W-:Y:S06]  /*2000*/  @!P0 BRA `(.L_x_25) ;  /* 0x0000000000108947 */ /* 0x003fec0003800000 */
[----:B------:R-:W-:Y:S02]  /*2010*/  MOV R0, R15 ;  /* 0x0000000f00007202 */ /* 0x000fe40000000f00 */
[----:B------:R-:W-:-:S07]  /*2020*/  MOV R12, 0x2040 ;  /* 0x00002040000c7802 */ /* 0x000fce0000000f00 */
[----:B------:R-:W-:Y:S05]  /*2030*/  CALL.REL.NOINC `($__internal_0_$__cuda_sm3x_div_rn_noftz_f32_slowpath) ;  /* 0x0000001c00187944 */ /* 0x000fea0003c00000 */
[----:B------:R-:W-:-:S07]  /*2040*/  MOV R13, R9 ;  /* 0x00000009000d7202 */ /* 0x000fce0000000f00 */
.L_x_25:
[----:B------:R-:W-:Y:S05]  /*2050*/  BSYNC.RECONVERGENT B2 ;  /* 0x0000000000027941 */ /* 0x000fea0003800200 */
.L_x_24:
        /* <DEDUP_REMOVED lines=14> */
.L_x_27:
[----:B------:R-:W-:Y:S05]  /*2140*/  BSYNC.RECONVERGENT B2 ;  /* 0x0000000000027941 */ /* 0x000fea0003800200 */
.L_x_26:
        /* <DEDUP_REMOVED lines=15> */
.L_x_29:
[----:B------:R-:W-:Y:S05]  /*2240*/  BSYNC.RECONVERGENT B2 ;  /* 0x0000000000027941 */ /* 0x000fea0003800200 */
.L_x_28:
        /* <DEDUP_REMOVED lines=14> */
.L_x_31:
[----:B------:R-:W-:Y:S05]  /*2330*/  BSYNC.RECONVERGENT B2 ;  /* 0x0000000000027941 */ /* 0x000fea0003800200 */
.L_x_30:
        /* <DEDUP_REMOVED lines=15> */
.L_x_33:
[----:B------:R-:W-:Y:S05]  /*2430*/  BSYNC.RECONVERGENT B2 ;  /* 0x0000000000027941 */ /* 0x000fea0003800200 */
.L_x_32:
        /* <DEDUP_REMOVED lines=14> */
.L_x_35:
[----:B------:R-:W-:Y:S05]  /*2520*/  BSYNC.RECONVERGENT B2 ;  /* 0x0000000000027941 */ /* 0x000fea0003800200 */
.L_x_34:
        /* <DEDUP_REMOVED lines=15> */
.L_x_37:
[----:B------:R-:W-:Y:S05]  /*2620*/  BSYNC.RECONVERGENT B2 ;  /* 0x0000000000027941 */ /* 0x000fea0003800200 */
.L_x_36:
        /* <DEDUP_REMOVED lines=14> */
.L_x_39:
[----:B------:R-:W-:Y:S05]  /*2710*/  BSYNC.RECONVERGENT B2 ;  /* 0x0000000000027941 */ /* 0x000fea0003800200 */
.L_x_38:
        /* <DEDUP_REMOVED lines=15> */
.L_x_41:
[----:B------:R-:W-:Y:S05]  /*2810*/  BSYNC.RECONVERGENT B2 ;  /* 0x0000000000027941 */ /* 0x000fea0003800200 */
.L_x_40:
        /* <DEDUP_REMOVED lines=14> */
.L_x_43:
[----:B------:R-:W-:Y:S05]  /*2900*/  BSYNC.RECONVERGENT B2 ;  /* 0x0000000000027941 */ /* 0x000fea0003800200 */
.L_x_42:
        /* <DEDUP_REMOVED lines=15> */
.L_x_45:
[----:B------:R-:W-:Y:S05]  /*2a00*/  BSYNC.RECONVERGENT B2 ;  /* 0x0000000000027941 */ /* 0x000fea0003800200 */
.L_x_44:
        /* <DEDUP_REMOVED lines=14> */
.L_x_47:
[----:B------:R-:W-:Y:S05]  /*2af0*/  BSYNC.RECONVERGENT B2 ;  /* 0x0000000000027941 */ /* 0x000fea0003800200 */
.L_x_46:
        /* <DEDUP_REMOVED lines=15> */
.L_x_49:
[----:B------:R-:W-:Y:S05]  /*2bf0*/  BSYNC.RECONVERGENT B2 ;  /* 0x0000000000027941 */ /* 0x000fea0003800200 */
.L_x_48:
        /* <DEDUP_REMOVED lines=14> */
.L_x_51:
[----:B------:R-:W-:Y:S05]  /*2ce0*/  BSYNC.RECONVERGENT B2 ;  /* 0x0000000000027941 */ /* 0x000fea0003800200 */
.L_x_50:
        /* <DEDUP_REMOVED lines=15> */
.L_x_53:
[----:B------:R-:W-:Y:S05]  /*2de0*/  BSYNC.RECONVERGENT B2 ;  /* 0x0000000000027941 */ /* 0x000fea0003800200 */
.L_x_52:
[----:B------:R0:W-:Y:S01]  /*2df0*/  STG.E desc[UR10][R4.64+0x1c], R13 ;  /* 0x00001c0d04007986 */ /* 0x0001e2000c10190a */
[----:B------:R-:W-:Y:S01]  /*2e00*/  IADD3 R6, PT, PT, R6, 0x10, RZ ;  /* 0x0000001006067810 */ /* 0x000fe20007ffe0ff */
[----:B------:R-:W-:Y:S06]  /*2e10*/  @P2 BRA `(.L_x_54) ;  /* 0xfffffff000082947 */ /* 0x000fec000383ffff */
.L_x_21:
[----:B------:R-:W-:-:S13]  /*2e20*/  ISETP.NE.AND P0, PT, R11, RZ, PT ;  /* 0x000000ff0b00720c */ /* 0x000fda0003f05270 */
[----:B------:R-:W-:Y:S05]  /*2e30*/  @!P0 EXIT ;  /* 0x000000000000894d */ /* 0x000fea0003800000 */
[----:B------:R-:W1:Y:S01]  /*2e40*/  LDCU UR4, c[0x0][0x394] ;  /* 0x00007280ff0477ac */ /* 0x000e620008000800 */
[----:B------:R-:W-:Y:S01]  /*2e50*/  ISETP.GE.U32.AND P0, PT, R11, 0x8, PT ;  /* 0x000000080b00780c */ /* 0x000fe20003f06070 */
[----:B-1----:R-:W-:-:S12]  /*2e60*/  ULOP3.LUT UR4, UR4, 0x7, URZ, 0xc0, !UPT ;  /* 0x0000000704047892 */ /* 0x002fd8000f8ec0ff */
[----:B------:R-:W-:Y:S05]  /*2e70*/  @!P0 BRA `(.L_x_55) ;  /* 0x0000000800008947 */ /* 0x000fea0003800000 */
[----:B0-----:R-:W0:Y:S01]  /*2e80*/  LDC.64 R4, c[0x0][0x388] ;  /* 0x0000e200ff047b82 */ /* 0x001e220000000a00 */
[----:B------:R-:W-:-:S05]  /*2e90*/  IADD3 R9, PT, PT, R2, R7, RZ ;  /* 0x0000000702097210 */ /* 0x000fca0007ffe0ff */
[----:B0-----:R-:W-:-:S05]  /*2ea0*/  IMAD.WIDE R4, R9, 0x4, R4 ;  /* 0x0000000409047825 */ /* 0x001fca00078e0204 */
[----:B------:R-:W2:Y:S01]  /*2eb0*/  LDG.E R11, desc[UR10][R4.64] ;  /* 0x0000000a040b7981 */ /* 0x000ea2000c1e1900 */
[----:B------:R-:W0:Y:S01]  /*2ec0*/  MUFU.RCP R0, R3 ;  /* 0x0000000300007308 */ /* 0x000e220000001000 */
[----:B------:R-:W-:Y:S01]  /*2ed0*/  BSSY.RECONVERGENT B2, `(.L_x_56) ;  /* 0x000000b000027945 */ /* 0x000fe20003800200 */
[----:B0-----:R-:W-:-:S04]  /*2ee0*/  FFMA R9, R0, -R3, 1 ;  /* 0x3f80000000097423 */ /* 0x001fc80000000803 */
[----:B------:R-:W-:Y:S02]  /*2ef0*/  FFMA R0, R0, R9, R0 ;  /* 0x0000000900007223 */ /* 0x000fe40000000000 */
[----:B--2---:R-:W0:Y:S02]  /*2f00*/  FCHK P0, R11, R3 ;  /* 0x000000030b007302 */ /* 0x004e240000000000 */
[----:B------:R-:W-:-:S04]  /*2f10*/  FFMA R6, R0, R11, RZ ;  /* 0x0000000b00067223 */ /* 0x000fc800000000ff */
[----:B------:R-:W-:-:S04]  /*2f20*/  FFMA R9, R6, -R3, R11 ;  /* 0x8000000306097223 */ /* 0x000fc8000000000b */
[----:B------:R-:W-:Y:S01]  /*2f30*/  FFMA R9, R0, R9, R6 ;  /* 0x0000000900097223 */ /* 0x000fe20000000006 */
[----:B0-----:R-:W-:Y:S06]  /*2f40*/  @!P0 BRA `(.L_x_57) ;  /* 0x00000000000c8947 */ /* 0x001fec0003800000 */
[----:B------:R-:W-:Y:S02]  /*2f50*/  MOV R0, R11 ;  /* 0x0000000b00007202 */ /* 0x000fe40000000f00 */
[----:B------:R-:W-:-:S07]  /*2f60*/  MOV R12, 0x2f80 ;  /* 0x00002f80000c7802 */ /* 0x000fce0000000f00 */
[----:B------:R-:W-:Y:S05]  /*2f70*/  CALL.REL.NOINC `($__internal_0_$__cuda_sm3x_div_rn_noftz_f32_slowpath) ;  /* 0x0000000c00487944 */ /* 0x000fea0003c00000 */
.L_x_57:
[----:B------:R-:W-:Y:S05]  /*2f80*/  BSYNC.RECONVERGENT B2 ;  /* 0x0000000000027941 */ /* 0x000fea0003800200 */
.L_x_56:
        /* <DEDUP_REMOVED lines=15> */
.L_x_59:
[----:B------:R-:W-:Y:S05]  /*3080*/  BSYNC.RECONVERGENT B2 ;  /* 0x0000000000027941 */ /* 0x000fea0003800200 */
.L_x_58:
        /* <DEDUP_REMOVED lines=14> */
.L_x_61:
[----:B------:R-:W-:Y:S05]  /*3170*/  BSYNC.RECONVERGENT B2 ;  /* 0x0000000000027941 */ /* 0x000fea0003800200 */
.L_x_60:
        /* <DEDUP_REMOVED lines=15> */
.L_x_63:
[----:B------:R-:W-:Y:S05]  /*3270*/  BSYNC.RECONVERGENT B2 ;  /* 0x0000000000027941 */ /* 0x000fea0003800200 */
.L_x_62:
        /* <DEDUP_REMOVED lines=14> */
.L_x_65:
[----:B------:R-:W-:Y:S05]  /*3360*/  BSYNC.RECONVERGENT B2 ;  /* 0x0000000000027941 */ /* 0x000fea0003800200 */
.L_x_64:
        /* <DEDUP_REMOVED lines=15> */
.L_x_67:
[----:B------:R-:W-:Y:S05]  /*3460*/  BSYNC.RECONVERGENT B2 ;  /* 0x0000000000027941 */ /* 0x000fea0003800200 */
.L_x_66:
        /* <DEDUP_REMOVED lines=14> */
.L_x_69:
[----:B------:R-:W-:Y:S05]  /*3550*/  BSYNC.RECONVERGENT B2 ;  /* 0x0000000000027941 */ /* 0x000fea0003800200 */
.L_x_68:
        /* <DEDUP_REMOVED lines=15> */
.L_x_71:
[----:B------:R-:W-:Y:S05]  /*3650*/  BSYNC.RECONVERGENT B2 ;  /* 0x0000000000027941 */ /* 0x000fea0003800200 */
.L_x_70:
[----:B------:R1:W-:Y:S01]  /*3660*/  STG.E desc[UR10][R4.64+0x1c], R11 ;  /* 0x00001c0b04007986 */ /* 0x0003e2000c10190a */
[----:B------:R-:W-:-:S07]  /*3670*/  IADD3 R7, PT, PT, R7, 0x8, RZ ;  /* 0x0000000807077810 */ /* 0x000fce0007ffe0ff */
.L_x_55:
[----:B------:R-:W-:-:S13]  /*3680*/  ISETP.NE.AND P0, PT, RZ, UR4, PT ;  /* 0x00000004ff007c0c */ /* 0x000fda000bf05270 */
[----:B------:R-:W-:Y:S05]  /*3690*/  @!P0 EXIT ;  /* 0x000000000000894d */ /* 0x000fea0003800000 */
[----:B------:R-:W2:Y:S01]  /*36a0*/  LDCU UR5, c[0x0][0x394] ;  /* 0x00007280ff0577ac */ /* 0x000ea20008000800 */
[----:B------:R-:W-:Y:S02]  /*36b0*/  UISETP.GE.U32.AND UP0, UPT, UR4, 0x4, UPT ;  /* 0x000000040400788c */ /* 0x000fe4000bf06070 */
[----:B--2---:R-:W-:-:S07]  /*36c0*/  ULOP3.LUT UR5, UR5, 0x3, URZ, 0xc0, !UPT ;  /* 0x0000000305057892 */ /* 0x004fce000f8ec0ff */
[----:B------:R-:W-:Y:S05]  /*36d0*/  BRA.U !UP0, `(.L_x_72) ;  /* 0x0000000508087547 */ /* 0x000fea000b800000 */
[----:B01----:R-:W0:Y:S01]  /*36e0*/  LDC.64 R4, c[0x0][0x388] ;  /* 0x0000e200ff047b82 */ /* 0x003e220000000a00 */
        /* <DEDUP_REMOVED lines=15> */
.L_x_74:
[----:B------:R-:W-:Y:S05]  /*37e0*/  BSYNC.RECONVERGENT B2 ;  /* 0x0000000000027941 */ /* 0x000fea0003800200 */
.L_x_73:
        /* <DEDUP_REMOVED lines=15> */
.L_x_76:
[----:B------:R-:W-:Y:S05]  /*38e0*/  BSYNC.RECONVERGENT B2 ;  /* 0x0000000000027941 */ /* 0x000fea0003800200 */
.L_x_75:
        /* <DEDUP_REMOVED lines=14> */
.L_x_78:
[----:B------:R-:W-:Y:S05]  /*39d0*/  BSYNC.RECONVERGENT B2 ;  /* 0x0000000000027941 */ /* 0x000fea0003800200 */
.L_x_77:
        /* <DEDUP_REMOVED lines=15> */
.L_x_80:
[----:B------:R-:W-:Y:S05]  /*3ad0*/  BSYNC.RECONVERGENT B2 ;  /* 0x0000000000027941 */ /* 0x000fea0003800200 */
.L_x_79:
[----:B------:R2:W-:Y:S01]  /*3ae0*/  STG.E desc[UR10][R4.64+0xc], R11 ;  /* 0x00000c0b04007986 */ /* 0x0005e2000c10190a */
[----:B------:R-:W-:-:S07]  /*3af0*/  IADD3 R7, PT, PT, R7, 0x4, RZ ;  /* 0x0000000407077810 */ /* 0x000fce0007ffe0ff */
.L_x_72:
[----:B------:R-:W-:-:S13]  /*3b00*/  ISETP.NE.AND P0, PT, RZ, UR5, PT ;  /* 0x00000005ff007c0c */ /* 0x000fda000bf05270 */
[----:B------:R-:W-:Y:S05]  /*3b10*/  @!P0 EXIT ;  /* 0x000000000000894d */ /* 0x000fea0003800000 */
[----:B012---:R-:W0:Y:S01]  /*3b20*/  LDC.64 R4, c[0x0][0x388] ;  /* 0x0000e200ff047b82 */ /* 0x007e220000000a00 */
[----:B------:R-:W-:Y:S01]  /*3b30*/  IADD3 R11, PT, PT, R2, R7, RZ ;  /* 0x00000007020b7210 */ /* 0x000fe20007ffe0ff */
[----:B------:R-:W-:-:S12]  /*3b40*/  UIADD3 UR4, UPT, UPT, -UR5, URZ, URZ ;  /* 0x000000ff05047290 */ /* 0x000fd8000fffe1ff */
.L_x_83:
[----:B01----:R-:W-:-:S05]  /*3b50*/  IMAD.WIDE R6, R11, 0x4, R4 ;  /* 0x000000040b067825 */ /* 0x003fca00078e0204 */
[----:B------:R-:W2:Y:S01]  /*3b60*/  LDG.E R13, desc[UR10][R6.64] ;  /* 0x0000000a060d7981 */ /* 0x000ea2000c1e1900 */
[----:B------:R-:W0:Y:S01]  /*3b70*/  MUFU.RCP R0, R3 ;  /* 0x0000000300007308 */ /* 0x000e220000001000 */
[----:B------:R-:W-:Y:S01]  /*3b80*/  UIADD3 UR4, UPT, UPT, UR4, 0x1, URZ ;  /* 0x0000000104047890 */ /* 0x000fe2000fffe0ff */
[----:B------:R-:W-:Y:S03]  /*3b90*/  BSSY.RECONVERGENT B2, `(.L_x_81) ;  /* 0x000000c000027945 */ /* 0x000fe60003800200 */
[----:B------:R-:W-:Y:S01]  /*3ba0*/  UISETP.NE.AND UP0, UPT, UR4, URZ, UPT ;  /* 0x000000ff0400728c */ /* 0x000fe2000bf05270 */
[----:B0-----:R-:W-:-:S04]  /*3bb0*/  FFMA R9, R0, -R3, 1 ;  /* 0x3f80000000097423 */ /* 0x001fc80000000803 */
[----:B------:R-:W-:Y:S01]  /*3bc0*/  FFMA R0, R0, R9, R0 ;  /* 0x0000000900007223 */ /* 0x000fe20000000000 */
[----:B--2---:R-:W0:Y:S03]  /*3bd0*/  FCHK P0, R13, R3 ;  /* 0x000000030d007302 */ /* 0x004e260000000000 */
[----:B------:R-:W-:-:S04]  /*3be0*/  FFMA R2, R0, R13, RZ ;  /* 0x0000000d00027223 */ /* 0x000fc800000000ff */
[----:B------:R-:W-:-:S04]  /*3bf0*/  FFMA R9, R2, -R3, R13 ;  /* 0x8000000302097223 */ /* 0x000fc8000000000d */
[----:B------:R-:W-:Y:S01]  /*3c00*/  FFMA R9, R0, R9, R2 ;  /* 0x0000000900097223 */ /* 0x000fe20000000002 */
[----:B0-----:R-:W-:Y:S06]  /*3c10*/  @!P0 BRA `(.L_x_82) ;  /* 0x00000000000c8947 */ /* 0x001fec0003800000 */
[----:B------:R-:W-:Y:S02]  /*3c20*/  MOV R0, R13 ;  /* 0x0000000d00007202 */ /* 0x000fe40000000f00 */
[----:B------:R-:W-:-:S07]  /*3c30*/  MOV R12, 0x3c50 ;  /* 0x00003c50000c7802 */ /* 0x000fce0000000f00 */
[----:B------:R-:W-:Y:S05]  /*3c40*/  CALL.REL.NOINC `($__internal_0_$__cuda_sm3x_div_rn_noftz_f32_slowpath) ;  /* 0x0000000000147944 */ /* 0x000fea0003c00000 */
.L_x_82:
[----:B------:R-:W-:Y:S05]  /*3c50*/  BSYNC.RECONVERGENT B2 ;  /* 0x0000000000027941 */ /* 0x000fea0003800200 */
.L_x_81:
[----:B------:R1:W-:Y:S01]  /*3c60*/  STG.E desc[UR10][R6.64], R9 ;  /* 0x0000000906007986 */ /* 0x0003e2000c10190a */
[----:B------:R-:W-:Y:S01]  /*3c70*/  IADD3 R11, PT, PT, R11, 0x1, RZ ;  /* 0x000000010b0b7810 */ /* 0x000fe20007ffe0ff */
[----:B------:R-:W-:Y:S06]  /*3c80*/  BRA.U UP0, `(.L_x_83) ;  /* 0xfffffffd00b07547 */ /* 0x000fec000b83ffff */
[----:B------:R-:W-:Y:S05]  /*3c90*/  EXIT ;  /* 0x000000000000794d */ /* 0x000fea0003800000 */
        .weak           $__internal_0_$__cuda_sm3x_div_rn_noftz_f32_slowpath
        .type           $__internal_0_$__cuda_sm3x_div_rn_noftz_f32_slowpath,@function
        .size           $__internal_0_$__cuda_sm3x_div_rn_noftz_f32_slowpath,(.L_x_109 - $__internal_0_$__cuda_sm3x_div_rn_noftz_f32_slowpath)
$__internal_0_$__cuda_sm3x_div_rn_noftz_f32_slowpath:
[----:B------:R-:W-:Y:S01]  /*3ca0*/  SHF.R.U32.HI R10, RZ, 0x17, R3 ;  /* 0x00000017ff0a7819 */ /* 0x000fe20000011603 */
[----:B------:R-:W-:Y:S01]  /*3cb0*/  BSSY.RECONVERGENT B0, `(.L_x_84) ;  /* 0x0000063000007945 */ /* 0x000fe20003800200 */
[----:B------:R-:W-:Y:S02]  /*3cc0*/  SHF.R.U32.HI R13, RZ, 0x17, R0 ;  /* 0x00000017ff0d7819 */ /* 0x000fe40000011600 */
[----:B------:R-:W-:Y:S02]  /*3cd0*/  LOP3.LUT R10, R10, 0xff, RZ, 0xc0, !PT ;  /* 0x000000ff0a0a7812 */ /* 0x000fe400078ec0ff */
[----:B------:R-:W-:Y:S02]  /*3ce0*/  LOP3.LUT R13, R13, 0xff, RZ, 0xc0, !PT ;  /* 0x000000ff0d0d7812 */ /* 0x000fe400078ec0ff */
[----:B------:R-:W-:Y:S02]  /*3cf0*/  IADD3 R16, PT, PT, R10, -0x1, RZ ;  /* 0xffffffff0a107810 */ /* 0x000fe40007ffe0ff */
[----:B------:R-:W-:-:S02]  /*3d00*/  IADD3 R14, PT, PT, R13, -0x1, RZ ;  /* 0xffffffff0d0e7810 */ /* 0x000fc40007ffe0ff */
[----:B------:R-:W-:Y:S02]  /*3d10*/  ISETP.GT.U32.AND P0, PT, R16, 0xfd, PT ;  /* 0x000000fd1000780c */ /* 0x000fe40003f04070 */
[----:B------:R-:W-:Y:S02]  /*3d20*/  MOV R15, R3 ;  /* 0x00000003000f7202 */ /* 0x000fe40000000f00 */
[----:B------:R-:W-:-:S13]  /*3d30*/  ISETP.GT.U32.OR P0, PT, R14, 0xfd, P0 ;  /* 0x000000fd0e00780c */ /* 0x000fda0000704470 */
[----:B------:R-:W-:Y:S01]  /*3d40*/  @!P0 MOV R9, RZ ;  /* 0x000000ff00098202 */ /* 0x000fe20000000f00 */
[----:B------:R-:W-:Y:S06]  /*3d50*/  @!P0 BRA `(.L_x_85) ;  /* 0x00000000005c8947 */ /* 0x000fec0003800000 */
[----:B------:R-:W-:Y:S02]  /*3d60*/  FSETP.GTU.FTZ.AND P0, PT, |R0|, +INF , PT ;  /* 0x7f8000000000780b */ /* 0x000fe40003f1c200 */
[----:B------:R-:W-:-:S04]  /*3d70*/  FSETP.GTU.FTZ.AND P1, PT, |R3|, +INF , PT ;  /* 0x7f8000000300780b */ /* 0x000fc80003f3c200 */
[----:B------:R-:W-:-:S13]  /*3d80*/  PLOP3.LUT P0, PT, P0, P1, PT, 0xf8, 0x8f ;  /* 0x00000000008f781c */ /* 0x000fda0000703f70 */
[----:B------:R-:W-:Y:S05]  /*3d90*/  @P0 BRA `(.L_x_86) ;  /* 0x00000004004c0947 */ /* 0x000fea0003800000 */
[----:B------:R-:W-:-:S13]  /*3da0*/  LOP3.LUT P0, RZ, R15, 0x7fffffff, R0, 0xc8, !PT ;  /* 0x7fffffff0fff7812 */ /* 0x000fda000780c800 */
[----:B------:R-:W-:Y:S05]  /*3db0*/  @!P0 BRA `(.L_x_87) ;  /* 0x00000004003c8947 */ /* 0x000fea0003800000 */
[C---:B------:R-:W-:Y:S02]  /*3dc0*/  FSETP.NEU.FTZ.AND P3, PT, |R0|.reuse, +INF , PT ;  /* 0x7f8000000000780b */ /* 0x040fe40003f7d200 */
[----:B------:R-:W-:Y:S02]  /*3dd0*/  FSETP.NEU.FTZ.AND P1, PT, |R3|, +INF , PT ;  /* 0x7f8000000300780b */ /* 0x000fe40003f3d200 */
[----:B------:R-:W-:-:S11]  /*3de0*/  FSETP.NEU.FTZ.AND P0, PT, |R0|, +INF , PT ;  /* 0x7f8000000000780b */ /* 0x000fd60003f1d200 */
[----:B------:R-:W-:Y:S05]  /*3df0*/  @!P1 BRA !P3, `(.L_x_87) ;  /* 0x00000004002c9947 */ /* 0x000fea0005800000 */
[----:B------:R-:W-:-:S04]  /*3e00*/  LOP3.LUT P3, RZ, R0, 0x7fffffff, RZ, 0xc0, !PT ;  /* 0x7fffffff00ff7812 */ /* 0x000fc8000786c0ff */
[----:B------:R-:W-:-:S13]  /*3e10*/  PLOP3.LUT P1, PT, P1, P3, PT, 0x2f, 0xf2 ;  /* 0x0000000000f2781c */ /* 0x000fda0000f26577 */
[----:B------:R-:W-:Y:S05]  /*3e20*/  @P1 BRA `(.L_x_88) ;  /* 0x0000000400181947 */ /* 0x000fea0003800000 */
[----:B------:R-:W-:-:S04]  /*3e30*/  LOP3.LUT P1, RZ, R15, 0x7fffffff, RZ, 0xc0, !PT ;  /* 0x7fffffff0fff7812 */ /* 0x000fc8000782c0ff */
[----:B------:R-:W-:-:S13]  /*3e40*/  PLOP3.LUT P0, PT, P0, P1, PT, 0x2f, 0xf2 ;  /* 0x0000000000f2781c */ /* 0x000fda0000702577 */
[----:B------:R-:W-:Y:S05]  /*3e50*/  @P0 BRA `(.L_x_89) ;  /* 0x0000000400000947 */ /* 0x000fea0003800000 */
[----:B------:R-:W-:Y:S02]  /*3e60*/  ISETP.GE.AND P0, PT, R14, RZ, PT ;  /* 0x000000ff0e00720c */ /* 0x000fe40003f06270 */
[----:B------:R-:W-:-:S11]  /*3e70*/  ISETP.GE.AND P1, PT, R16, RZ, PT ;  /* 0x000000ff1000720c */ /* 0x000fd60003f26270 */
[----:B------:R-:W-:Y:S01]  /*3e80*/  @P0 MOV R9, RZ ;  /* 0x000000ff00090202 */ /* 0x000fe20000000f00 */
[----:B------:R-:W-:Y:S01]  /*3e90*/  @!P0 FFMA R0, R0, 1.84467440737095516160e+19, RZ ;  /* 0x5f80000000008823 */ /* 0x000fe200000000ff */
[----:B------:R-:W-:Y:S01]  /*3ea0*/  @!P0 MOV R9, 0xffffffc0 ;  /* 0xffffffc000098802 */ /* 0x000fe20000000f00 */
[----:B------:R-:W-:-:S03]  /*3eb0*/  @!P1 FFMA R15, R3, 1.84467440737095516160e+19, RZ ;  /* 0x5f800000030f9823 */ /* 0x000fc600000000ff */
[----:B------:R-:W-:-:S07]  /*3ec0*/  @!P1 IADD3 R9, PT, PT, R9, 0x40, RZ ;  /* 0x0000004009099810 */ /* 0x000fce0007ffe0ff */
.L_x_85:
[----:B------:R-:W-:Y:S01]  /*3ed0*/  LEA R14, R10, 0xc0800000, 0x17 ;  /* 0xc08000000a0e7811 */ /* 0x000fe200078eb8ff */
[----:B------:R-:W-:Y:S01]  /*3ee0*/  BSSY.RECONVERGENT B1, `(.L_x_90) ;  /* 0x0000036000017945 */ /* 0x000fe20003800200 */
[----:B------:R-:W-:Y:S02]  /*3ef0*/  IADD3 R13, PT, PT, R13, -0x7f, RZ ;  /* 0xffffff810d0d7810 */ /* 0x000fe40007ffe0ff */
[----:B------:R-:W-:-:S03]  /*3f00*/  IADD3 R16, PT, PT, -R14, R15, RZ ;  /* 0x0000000f0e107210 */ /* 0x000fc60007ffe1ff */
[C---:B------:R-:W-:Y:S01]  /*3f10*/  IMAD R0, R13.reuse, -0x800000, R0 ;  /* 0xff8000000d007824 */ /* 0x040fe200078e0200 */
[----:B------:R0:W1:Y:S01]  /*3f20*/  MUFU.RCP R14, R16 ;  /* 0x00000010000e7308 */ /* 0x0000620000001000 */
[----:B------:R-:W-:Y:S01]  /*3f30*/  FADD.FTZ R17, -R16, -RZ ;  /* 0x800000ff10117221 */ /* 0x000fe20000010100 */
[----:B0-----:R-:W-:-:S04]  /*3f40*/  IADD3 R16, PT, PT, R13, 0x7f, -R10 ;  /* 0x0000007f0d107810 */ /* 0x001fc80007ffe80a */
[----:B------:R-:W-:Y:S01]  /*3f50*/  IADD3 R9, PT, PT, R16, R9, RZ ;  /* 0x0000000910097210 */ /* 0x000fe20007ffe0ff */
[----:B-1----:R-:W-:-:S04]  /*3f60*/  FFMA R15, R14, R17, 1 ;  /* 0x3f8000000e0f7423 */ /* 0x002fc80000000011 */
[----:B------:R-:W-:-:S04]  /*3f70*/  FFMA R15, R14, R15, R14 ;  /* 0x0000000f0e0f7223 */ /* 0x000fc8000000000e */
[----:B------:R-:W-:-:S04]  /*3f80*/  FFMA R14, R0, R15, RZ ;  /* 0x0000000f000e7223 */ /* 0x000fc800000000ff */
[----:B------:R-:W-:-:S04]  /*3f90*/  FFMA R18, R17, R14, R0 ;  /* 0x0000000e11127223 */ /* 0x000fc80000000000 */
[----:B------:R-:W-:-:S04]  /*3fa0*/  FFMA R14, R15, R18, R14 ;  /* 0x000000120f0e7223 */ /* 0x000fc8000000000e */
[----:B------:R-:W-:-:S04]  /*3fb0*/  FFMA R17, R17, R14, R0 ;  /* 0x0000000e11117223 */ /* 0x000fc80000000000 */
[----:B------:R-:W-:-:S05]  /*3fc0*/  FFMA R0, R15, R17, R14 ;  /* 0x000000110f007223 */ /* 0x000fca000000000e */
[----:B------:R-:W-:-:S04]  /*3fd0*/  SHF.R.U32.HI R10, RZ, 0x17, R0 ;  /* 0x00000017ff0a7819 */ /* 0x000fc80000011600 */
[----:B------:R-:W-:-:S04]  /*3fe0*/  LOP3.LUT R10, R10, 0xff, RZ, 0xc0, !PT ;  /* 0x000000ff0a0a7812 */ /* 0x000fc800078ec0ff */
[----:B------:R-:W-:-:S04]  /*3ff0*/  IADD3 R10, PT, PT, R10, R9, RZ ;  /* 0x000000090a0a7210 */ /* 0x000fc80007ffe0ff */
[----:B------:R-:W-:-:S04]  /*4000*/  IADD3 R13, PT, PT, R10, -0x1, RZ ;  /* 0xffffffff0a0d7810 */ /* 0x000fc80007ffe0ff */
[----:B------:R-:W-:-:S13]  /*4010*/  ISETP.GE.U32.AND P0, PT, R13, 0xfe, PT ;  /* 0x000000fe0d00780c */ /* 0x000fda0003f06070 */
[----:B------:R-:W-:Y:S05]  /*4020*/  @!P0 BRA `(.L_x_91) ;  /* 0x0000000000808947 */ /* 0x000fea0003800000 */
[----:B------:R-:W-:-:S13]  /*4030*/  ISETP.GT.AND P0, PT, R10, 0xfe, PT ;  /* 0x000000fe0a00780c */ /* 0x000fda0003f04270 */
[----:B------:R-:W-:Y:S05]  /*4040*/  @P0 BRA `(.L_x_92) ;  /* 0x00000000006c0947 */ /* 0x000fea0003800000 */
[----:B------:R-:W-:-:S13]  /*4050*/  ISETP.GE.AND P0, PT, R10, 0x1, PT ;  /* 0x000000010a00780c */ /* 0x000fda0003f06270 */
[----:B------:R-:W-:Y:S05]  /*4060*/  @P0 BRA `(.L_x_93) ;  /* 0x0000000000740947 */ /* 0x000fea0003800000 */
[----:B------:R-:W-:Y:S02]  /*4070*/  ISETP.GE.AND P0, PT, R10, -0x18, PT ;  /* 0xffffffe80a00780c */ /* 0x000fe40003f06270 */
[----:B------:R-:W-:-:S11]  /*4080*/  LOP3.LUT R0, R0, 0x80000000, RZ, 0xc0, !PT ;  /* 0x8000000000007812 */ /* 0x000fd600078ec0ff */
[----:B------:R-:W-:Y:S05]  /*4090*/  @!P0 BRA `(.L_x_93) ;  /* 0x0000000000688947 */ /* 0x000fea0003800000 */
[-CC-:B------:R-:W-:Y:S01]  /*40a0*/  FFMA.RZ R9, R15, R17.reuse, R14.reuse ;  /* 0x000000110f097223 */ /* 0x180fe2000000c00e */
[C---:B------:R-:W-:Y:S02]  /*40b0*/  IADD3 R16, PT, PT, R10.reuse, 0x20, RZ ;  /* 0x000000200a107810 */ /* 0x040fe40007ffe0ff */
[C---:B------:R-:W-:Y:S02]  /*40c0*/  ISETP.NE.AND P3, PT, R10.reuse, RZ, PT ;  /* 0x000000ff0a00720c */ /* 0x040fe40003f65270 */
[----:B------:R-:W-:Y:S01]  /*40d0*/  LOP3.LUT R13, R9, 0x7fffff, RZ, 0xc0, !PT ;  /* 0x007fffff090d7812 */ /* 0x000fe200078ec0ff */
[CCC-:B------:R-:W-:Y:S01]  /*40e0*/  FFMA.RP R9, R15.reuse, R17.reuse, R14.reuse ;  /* 0x000000110f097223 */ /* 0x1c0fe2000000800e */
[----:B------:R-:W-:Y:S01]  /*40f0*/  FFMA.RM R14, R15, R17, R14 ;  /* 0x000000110f0e7223 */ /* 0x000fe2000000400e */
[----:B------:R-:W-:Y:S02]  /*4100*/  ISETP.NE.AND P1, PT, R10, RZ, PT ;  /* 0x000000ff0a00720c */ /* 0x000fe40003f25270 */
[----:B------:R-:W-:-:S02]  /*4110*/  LOP3.LUT R13, R13, 0x800000, RZ, 0xfc, !PT ;  /* 0x008000000d0d7812 */ /* 0x000fc400078efcff */
[----:B------:R-:W-:Y:S02]  /*4120*/  IADD3 R10, PT, PT, -R10, RZ, RZ ;  /* 0x000000ff0a0a7210 */ /* 0x000fe40007ffe1ff */
[----:B------:R-:W-:Y:S02]  /*4130*/  SHF.L.U32 R16, R13, R16, RZ ;  /* 0x000000100d107219 */ /* 0x000fe400000006ff */
[----:B------:R-:W-:Y:S02]  /*4140*/  FSETP.NEU.FTZ.AND P0, PT, R9, R14, PT ;  /* 0x0000000e0900720b */ /* 0x000fe40003f1d000 */
[----:B------:R-:W-:Y:S02]  /*4150*/  SEL R10, R10, RZ, P3 ;  /* 0x000000ff0a0a7207 */ /* 0x000fe40001800000 */
[----:B------:R-:W-:Y:S02]  /*4160*/  ISETP.NE.AND P1, PT, R16, RZ, P1 ;  /* 0x000000ff1000720c */ /* 0x000fe40000f25270 */
[----:B------:R-:W-:-:S02]  /*4170*/  SHF.R.U32.HI R10, RZ, R10, R13 ;  /* 0x0000000aff0a7219 */ /* 0x000fc4000001160d */
[----:B------:R-:W-:Y:S02]  /*4180*/  PLOP3.LUT P0, PT, P0, P1, PT, 0xf8, 0x8f ;  /* 0x00000000008f781c */ /* 0x000fe40000703f70 */
[----:B------:R-:W-:Y:S02]  /*4190*/  SHF.R.U32.HI R14, RZ, 0x1, R10 ;  /* 0x00000001ff0e7819 */ /* 0x000fe4000001160a */
[----:B------:R-:W-:-:S04]  /*41a0*/  SEL R9, RZ, 0x1, !P0 ;  /* 0x00000001ff097807 */ /* 0x000fc80004000000 */
[----:B------:R-:W-:-:S04]  /*41b0*/  LOP3.LUT R9, R9, 0x1, R14, 0xf8, !PT ;  /* 0x0000000109097812 */ /* 0x000fc800078ef80e */
[----:B------:R-:W-:-:S04]  /*41c0*/  LOP3.LUT R9, R9, R10, RZ, 0xc0, !PT ;  /* 0x0000000a09097212 */ /* 0x000fc800078ec0ff */
[----:B------:R-:W-:-:S04]  /*41d0*/  IADD3 R9, PT, PT, R14, R9, RZ ;  /* 0x000000090e097210 */ /* 0x000fc80007ffe0ff */
[----:B------:R-:W-:Y:S01]  /*41e0*/  LOP3.LUT R0, R9, R0, RZ, 0xfc, !PT ;  /* 0x0000000009007212 */ /* 0x000fe200078efcff */
[----:B------:R-:W-:Y:S06]  /*41f0*/  BRA `(.L_x_93) ;  /* 0x0000000000107947 */ /* 0x000fec0003800000 */
.L_x_92:
[----:B------:R-:W-:-:S04]  /*4200*/  LOP3.LUT R0, R0, 0x80000000, RZ, 0xc0, !PT ;  /* 0x8000000000007812 */ /* 0x000fc800078ec0ff */
[----:B------:R-:W-:Y:S01]  /*4210*/  LOP3.LUT R0, R0, 0x7f800000, RZ, 0xfc, !PT ;  /* 0x7f80000000007812 */ /* 0x000fe200078efcff */
[----:B------:R-:W-:Y:S06]  /*4220*/  BRA `(.L_x_93) ;  /* 0x0000000000047947 */ /* 0x000fec0003800000 */
.L_x_91:
[----:B------:R-:W-:-:S07]  /*4230*/  LEA R0, R9, R0, 0x17 ;  /* 0x0000000009007211 */ /* 0x000fce00078eb8ff */
.L_x_93:
[----:B------:R-:W-:Y:S05]  /*4240*/  BSYNC.RECONVERGENT B1 ;  /* 0x0000000000017941 */ /* 0x000fea0003800200 */
.L_x_90:
[----:B------:R-:W-:Y:S05]  /*4250*/  BRA `(.L_x_94) ;  /* 0x0000000000207947 */ /* 0x000fea0003800000 */
.L_x_89:
[----:B------:R-:W-:-:S04]  /*4260*/  LOP3.LUT R0, R15, 0x80000000, R0, 0x48, !PT ;  /* 0x800000000f007812 */ /* 0x000fc800078e4800 */
[----:B------:R-:W-:Y:S01]  /*4270*/  LOP3.LUT R0, R0, 0x7f800000, RZ, 0xfc, !PT ;  /* 0x7f80000000007812 */ /* 0x000fe200078efcff */
[----:B------:R-:W-:Y:S06]  /*4280*/  BRA `(.L_x_94) ;  /* 0x0000000000147947 */ /* 0x000fec0003800000 */
.L_x_88:
[----:B------:R-:W-:Y:S01]  /*4290*/  LOP3.LUT R0, R15, 0x80000000, R0, 0x48, !PT ;  /* 0x800000000f007812 */ /* 0x000fe200078e4800 */
[----:B------:R-:W-:Y:S06]  /*42a0*/  BRA `(.L_x_94) ;  /* 0x00000000000c7947 */ /* 0x000fec0003800000 */
.L_x_87:
[----:B------:R-:W0:Y:S01]  /*42b0*/  MUFU.RSQ R0, -QNAN ;  /* 0xffc0000000007908 */ /* 0x000e220000001400 */
[----:B------:R-:W-:Y:S05]  /*42c0*/  BRA `(.L_x_94) ;  /* 0x0000000000047947 */ /* 0x000fea0003800000 */
.L_x_86:
[----:B------:R-:W-:-:S07]  /*42d0*/  FADD.FTZ R0, R0, R3 ;  /* 0x0000000300007221 */ /* 0x000fce0000010000 */
.L_x_94:
[----:B------:R-:W-:Y:S05]  /*42e0*/  BSYNC.RECONVERGENT B0 ;  /* 0x0000000000007941 */ /* 0x000fea0003800200 */
.L_x_84:
[----:B------:R-:W-:Y:S01]  /*42f0*/  HFMA2 R13, -RZ, RZ, 0, 0 ;  /* 0x00000000ff0d7431 */ /* 0x000fe200000001ff */
[----:B0-----:R-:W-:-:S03]  /*4300*/  MOV R9, R0 ;  /* 0x0000000000097202 */ /* 0x001fc60000000f00 */
[----:B------:R-:W-:Y:S05]  /*4310*/  RET.REL.NODEC R12 `(_Z13softmaxKernelPfS_ii) ;  /* 0xffffffbc0c387950 */ /* 0x000fea0003c3ffff */
.L_x_95:
        /* <DEDUP_REMOVED lines=14> */
.L_x_109:


//--------------------- .text._Z18updateWeightKernelPfS_iif --------------------------
	.section	.text._Z18updateWeightKernelPfS_iif,"ax",@progbits
	.align	128
        .global         _Z18updateWeightKernelPfS_iif
        .type           _Z18updateWeightKernelPfS_iif,@function
        .size           _Z18updateWeightKernelPfS_iif,(.L_x_116 - _Z18updateWeightKernelPfS_iif)
        .other          _Z18updateWeightKernelPfS_iif,@"STO_CUDA_ENTRY STV_DEFAULT"
_Z18updateWeightKernelPfS_iif:
.text._Z18updateWeightKernelPfS_iif:
[----:B------:R-:W-:Y:S01]  /*0000*/  LDC R1, c[0x0][0x37c] ;  /* 0x0000df00ff017b82 */ /* 0x000fe20000000800 */
[----:B------:R-:W0:Y:S07]  /*0010*/  S2R R2, SR_TID.X ;  /* 0x0000000000027919 */ /* 0x000e2e0000002100 */
[----:B------:R-:W1:Y:S01]  /*0020*/  LDC R0, c[0x0][0x364] ;  /* 0x0000d900ff007b82 */ /* 0x000e620000000800 */
[----:B------:R-:W2:Y:S01]  /*0030*/  LDCU.64 UR6, c[0x0][0x390] ;  /* 0x00007200ff0677ac */ /* 0x000ea20008000a00 */
[----:B------:R-:W1:Y:S06]  /*0040*/  S2R R5, SR_TID.Y ;  /* 0x0000000000057919 */ /* 0x000e6c0000002200 */
[----:B------:R-:W0:Y:S08]  /*0050*/  S2UR UR5, SR_CTAID.X ;  /* 0x00000000000579c3 */ /* 0x000e300000002500 */
[----:B------:R-:W0:Y:S08]  /*0060*/  LDC R3, c[0x0][0x360] ;  /* 0x0000d800ff037b82 */ /* 0x000e300000000800 */
[----:B------:R-:W1:Y:S01]  /*0070*/  S2UR UR4, SR_CTAID.Y ;  /* 0x00000000000479c3 */ /* 0x000e620000002600 */
[----:B0-----:R-:W-:-:S05]  /*0080*/  IMAD R3, R3, UR5, R2 ;  /* 0x0000000503037c24 */ /* 0x001fca000f8e0202 */
[----:B--2---:R-:W-:Y:S01]  /*0090*/  ISETP.GE.AND P0, PT, R3, UR7, PT ;  /* 0x0000000703007c0c */ /* 0x004fe2000bf06270 */
[----:B-1----:R-:W-:-:S04]  /*00a0*/  IMAD R0, R0, UR4, R5 ;  /* 0x0000000400007c24 */ /* 0x002fc8000f8e0205 */
[C---:B------:R-:W-:Y:S01]  /*00b0*/  IMAD R7, R0.reuse, UR7, R3 ;  /* 0x0000000700077c24 */ /* 0x040fe2000f8e0203 */
[----:B------:R-:W-:-:S13]  /*00c0*/  ISETP.GE.OR P0, PT, R0, UR6, P0 ;  /* 0x0000000600007c0c */ /* 0x000fda0008706670 */
[----:B------:R-:W-:Y:S05]  /*00d0*/  @P0 EXIT ;  /* 0x000000000000094d */ /* 0x000fea0003800000 */
[----:B------:R-:W0:Y:S01]  /*00e0*/  LDC.64 R2, c[0x0][0x388] ;  /* 0x0000e200ff027b82 */ /* 0x000e220000000a00 */
[----:B------:R-:W1:Y:S01]  /*00f0*/  LDCU.64 UR4, c[0x0][0x358] ;  /* 0x00006b00ff0477ac */ /* 0x000e620008000a00 */
[----:B------:R-:W2:Y:S06]  /*0100*/  LDCU UR6, c[0x0][0x398] ;  /* 0x00007300ff0677ac */ /* 0x000eac0008000800 */
[----:B------:R-:W3:Y:S01]  /*0110*/  LDC.64 R4, c[0x0][0x380] ;  /* 0x0000e000ff047b82 */ /* 0x000ee20000000a00 */
[----:B0-----:R-:W-:-:S06]  /*0120*/  IMAD.WIDE R2, R7, 0x4, R2 ;  /* 0x0000000407027825 */ /* 0x001fcc00078e0202 */
[----:B-1----:R-:W2:Y:S01]  /*0130*/  LDG.E R2, desc[UR4][R2.64] ;  /* 0x0000000402027981 */ /* 0x002ea2000c1e1900 */
[----:B---3--:R-:W-:-:S05]  /*0140*/  IMAD.WIDE R4, R7, 0x4, R4 ;  /* 0x0000000407047825 */ /* 0x008fca00078e0204 */
[----:B------:R-:W2:Y:S02]  /*0150*/  LDG.E R7, desc[UR4][R4.64] ;  /* 0x0000000404077981 */ /* 0x000ea4000c1e1900 */
[----:B--2---:R-:W-:-:S05]  /*0160*/  FFMA R7, -R2, UR6, R7 ;  /* 0x0000000602077c23 */ /* 0x004fca0008000107 */
[----:B------:R-:W-:Y:S01]  /*0170*/  STG.E desc[UR4][R4.64], R7 ;  /* 0x0000000704007986 */ /* 0x000fe2000c101904 */
[----:B------:R-:W-:Y:S05]  /*0180*/  EXIT ;  /* 0x000000000000794d */ /* 0x000fea0003800000 */
.L_x_96:
        /* <DEDUP_REMOVED lines=15> */
.L_x_116:


//--------------------- .nv.shared.reserved.0     --------------------------
	.section	.nv.shared.reserved.0,"aw",@nobits
	.weak		__nv_reservedSMEM_offset_0_alias
	.size		__nv_reservedSMEM_offset_0_alias, 0, 64
	.other		__nv_reservedSMEM_offset_0_alias,@"STO_CUDA_RESERVED_SHARED STV_DEFAULT"
__nv_reservedSMEM_offset_0_alias:
	.zero		0
	.zero		64


//--------------------- .nv.shared._Z16transpose_kernelPfS_ii --------------------------
	.section	.nv.shared._Z16transpose_kernelPfS_ii,"aw",@nobits
	.sectionflags	@""
	.align	4
.nv.shared._Z16transpose_kernelPfS_ii:
	.zero		5248


//--------------------- .nv.shared._Z17matrixMultiKernelPfS_S_iii --------------------------
	.section	.nv.shared._Z17matrixMultiKernelPfS_S_iii,"aw",@nobits
	.sectionflags	@""
	.align	4
.nv.shared._Z17matrixMultiKernelPfS_S_iii:
	.zero		9216


//--------------------- .nv.constant0._Z12binaryKernelPfS_S_iii --------------------------
	.section	.nv.constant0._Z12binaryKernelPfS_S_iii,"a",@progbits
	.sectionflags	@""
	.align	4
.nv.constant0._Z12binaryKernelPfS_S_iii:
	.zero		932


//--------------------- .nv.constant0._Z16transpose_kernelPfS_ii --------------------------
	.section	.nv.constant0._Z16transpose_kernelPfS_ii,"a",@progbits
	.sectionflags	@""
	.align	4
.nv.constant0._Z16transpose_kernelPfS_ii:
	.zero		920


//--------------------- .nv.constant0._Z10reluKernelPfS_i --------------------------
	.section	.nv.constant0._Z10reluKernelPfS_i,"a",@progbits
	.sectionflags	@""
	.align	4
.nv.constant0._Z10reluKernelPfS_i:
	.zero		916


//--------------------- .nv.constant0._Z17matrixMultiKernelPfS_S_iii --------------------------
	.section	.nv.constant0._Z17matrixMultiKernelPfS_S_iii,"a",@progbits
	.sectionflags	@""
	.align	4
.nv.constant0._Z17matrixMultiKernelPfS_S_iii:
	.zero		932


//--------------------- .nv.constant0._Z21computeGradBiasKernelPfS_ii --------------------------
	.section	.nv.constant0._Z21computeGradBiasKernelPfS_ii,"a",@progbits
	.sectionflags	@""
	.align	4
.nv.constant0._Z21computeGradBiasKernelPfS_ii:
	.zero		920


//--------------------- .nv.constant0._Z13softmaxKernelPfS_ii --------------------------
	.section	.nv.constant0._Z13softmaxKernelPfS_ii,"a",@progbits
	.sectionflags	@""
	.align	4
.nv.constant0._Z13softmaxKernelPfS_ii:
	.zero		920


//--------------------- .nv.constant0._Z18updateWeightKernelPfS_iif --------------------------
	.section	.nv.constant0._Z18updateWeightKernelPfS_iif,"a",@progbits
	.sectionflags	@""
	.align	4
.nv.constant0._Z18updateWeightKernelPfS_iif:
	.zero		924


//--------------------- SYMBOLS --------------------------

	.type		.nv.reservedSmem.offset0,@object
	.size		.nv.reservedSmem.offset0,0x4
	.type		.nv.reservedSmem.cap,@object
	.size		.nv.reservedSmem.cap,0x4
